//
// Generated by NVIDIA NVVM Compiler
//
// Compiler Build ID: CL-36424714
// Cuda compilation tools, release 13.0, V13.0.88
// Based on NVVM 20.0.0
//

.version 9.0
.target sm_100
.address_size 64

	// .globl	_Z8init_matPfim
.global .align 4 .b8 precalc_xorwow_matrix[102400];
.global .align 4 .b8 precalc_xorwow_offset_matrix[102400];
.global .align 4 .b8 mrg32k3aM1[2304];
.global .align 4 .b8 mrg32k3aM2[2304];
.global .align 4 .b8 mrg32k3aM1SubSeq[2016];
.global .align 4 .b8 mrg32k3aM2SubSeq[2016];
.global .align 4 .b8 mrg32k3aM1Seq[2304];
.global .align 4 .b8 mrg32k3aM2Seq[2304];
.const .align 8 .b8 __cr_lgamma_table[72];

.visible .entry _Z8init_matPfim(
	.param .u64 .ptr .align 1 _Z8init_matPfim_param_0,
	.param .u32 _Z8init_matPfim_param_1,
	.param .u64 _Z8init_matPfim_param_2
)
{
	.local .align 8 .b8 	__local_depot0[48];
	.reg .b64 	%SP;
	.reg .b64 	%SPL;
	.reg .pred 	%p<64>;
	.reg .b32 	%r<1205>;
	.reg .b32 	%f<4>;
	.reg .b64 	%rd<28>;

	mov.u64 	%SPL, __local_depot0;
	ld.param.u64 	%rd10, [_Z8init_matPfim_param_0];
	ld.param.u32 	%r542, [_Z8init_matPfim_param_1];
	ld.param.u64 	%rd11, [_Z8init_matPfim_param_2];
	add.u64 	%rd1, %SPL, 0;
	mov.u32 	%r543, %ctaid.y;
	mov.u32 	%r544, %ntid.y;
	mov.u32 	%r545, %tid.y;
	mad.lo.s32 	%r1, %r543, %r544, %r545;
	mov.u32 	%r546, %ctaid.x;
	mov.u32 	%r547, %ntid.x;
	mov.u32 	%r548, %tid.x;
	mad.lo.s32 	%r2, %r546, %r547, %r548;
	cvt.u32.u64 	%r549, %rd11;
	xor.b32  	%r550, %r549, -1429050551;
	mul.lo.s32 	%r551, %r550, 1099087573;
	{ .reg .b32 tmp; mov.b64 {tmp, %r552}, %rd11; }
	xor.b32  	%r553, %r552, -136515619;
	mul.lo.s32 	%r554, %r553, -1703105765;
	add.s32 	%r555, %r551, %r554;
	add.s32 	%r3, %r555, 6615241;
	add.s32 	%r941, %r551, 123456789;
	st.local.v2.u32 	[%rd1], {%r3, %r941};
	xor.b32  	%r556, %r551, 362436069;
	add.s32 	%r557, %r554, 521288629;
	st.local.v2.u32 	[%rd1+8], {%r556, %r557};
	xor.b32  	%r558, %r554, 88675123;
	add.s32 	%r937, %r551, 5783321;
	st.local.v2.u32 	[%rd1+16], {%r558, %r937};
	setp.eq.s32 	%p1, %r1, 0;
	@%p1 bra 	$L__BB0_115;
	cvt.u64.u32 	%rd27, %r1;
	mov.b32 	%r924, 0;
$L__BB0_2:
	mov.u64 	%rd3, %rd27;
	and.b64  	%rd4, %rd3, 3;
	setp.eq.s64 	%p2, %rd4, 0;
	@%p2 bra 	$L__BB0_114;
	mul.wide.u32 	%rd13, %r924, 3200;
	mov.u64 	%rd14, precalc_xorwow_matrix;
	add.s64 	%rd5, %rd14, %rd13;
	mov.b32 	%r937, 0;
	mov.u32 	%r938, %r937;
	mov.u32 	%r939, %r937;
	mov.u32 	%r940, %r937;
	mov.u32 	%r941, %r937;
	mov.u32 	%r930, %r937;
$L__BB0_4:
	mul.wide.u32 	%rd15, %r930, 4;
	add.s64 	%rd16, %rd1, %rd15;
	ld.local.u32 	%r15, [%rd16+4];
	shl.b32 	%r16, %r930, 5;
	mov.b32 	%r936, 0;
$L__BB0_5:
	.pragma "nounroll";
	shr.u32 	%r562, %r15, %r936;
	and.b32  	%r563, %r562, 1;
	setp.eq.b32 	%p3, %r563, 1;
	not.pred 	%p4, %p3;
	add.s32 	%r564, %r16, %r936;
	mul.lo.s32 	%r565, %r564, 5;
	mul.wide.u32 	%rd17, %r565, 4;
	add.s64 	%rd6, %rd5, %rd17;
	@%p4 bra 	$L__BB0_7;
	ld.global.u32 	%r566, [%rd6];
	xor.b32  	%r941, %r941, %r566;
	ld.global.u32 	%r567, [%rd6+4];
	xor.b32  	%r940, %r940, %r567;
	ld.global.u32 	%r568, [%rd6+8];
	xor.b32  	%r939, %r939, %r568;
	ld.global.u32 	%r569, [%rd6+12];
	xor.b32  	%r938, %r938, %r569;
	ld.global.u32 	%r570, [%rd6+16];
	xor.b32  	%r937, %r937, %r570;
$L__BB0_7:
	and.b32  	%r572, %r562, 2;
	setp.eq.s32 	%p5, %r572, 0;
	@%p5 bra 	$L__BB0_9;
	ld.global.u32 	%r573, [%rd6+20];
	xor.b32  	%r941, %r941, %r573;
	ld.global.u32 	%r574, [%rd6+24];
	xor.b32  	%r940, %r940, %r574;
	ld.global.u32 	%r575, [%rd6+28];
	xor.b32  	%r939, %r939, %r575;
	ld.global.u32 	%r576, [%rd6+32];
	xor.b32  	%r938, %r938, %r576;
	ld.global.u32 	%r577, [%rd6+36];
	xor.b32  	%r937, %r937, %r577;
$L__BB0_9:
	and.b32  	%r579, %r562, 4;
	setp.eq.s32 	%p6, %r579, 0;
	@%p6 bra 	$L__BB0_11;
	ld.global.u32 	%r580, [%rd6+40];
	xor.b32  	%r941, %r941, %r580;
	ld.global.u32 	%r581, [%rd6+44];
	xor.b32  	%r940, %r940, %r581;
	ld.global.u32 	%r582, [%rd6+48];
	xor.b32  	%r939, %r939, %r582;
	ld.global.u32 	%r583, [%rd6+52];
	xor.b32  	%r938, %r938, %r583;
	ld.global.u32 	%r584, [%rd6+56];
	xor.b32  	%r937, %r937, %r584;
$L__BB0_11:
	and.b32  	%r586, %r562, 8;
	setp.eq.s32 	%p7, %r586, 0;
	@%p7 bra 	$L__BB0_13;
	ld.global.u32 	%r587, [%rd6+60];
	xor.b32  	%r941, %r941, %r587;
	ld.global.u32 	%r588, [%rd6+64];
	xor.b32  	%r940, %r940, %r588;
	ld.global.u32 	%r589, [%rd6+68];
	xor.b32  	%r939, %r939, %r589;
	ld.global.u32 	%r590, [%rd6+72];
	xor.b32  	%r938, %r938, %r590;
	ld.global.u32 	%r591, [%rd6+76];
	xor.b32  	%r937, %r937, %r591;
$L__BB0_13:
	and.b32  	%r593, %r562, 16;
	setp.eq.s32 	%p8, %r593, 0;
	@%p8 bra 	$L__BB0_15;
	ld.global.u32 	%r594, [%rd6+80];
	xor.b32  	%r941, %r941, %r594;
	ld.global.u32 	%r595, [%rd6+84];
	xor.b32  	%r940, %r940, %r595;
	ld.global.u32 	%r596, [%rd6+88];
	xor.b32  	%r939, %r939, %r596;
	ld.global.u32 	%r597, [%rd6+92];
	xor.b32  	%r938, %r938, %r597;
	ld.global.u32 	%r598, [%rd6+96];
	xor.b32  	%r937, %r937, %r598;
$L__BB0_15:
	and.b32  	%r600, %r562, 32;
	setp.eq.s32 	%p9, %r600, 0;
	@%p9 bra 	$L__BB0_17;
	ld.global.u32 	%r601, [%rd6+100];
	xor.b32  	%r941, %r941, %r601;
	ld.global.u32 	%r602, [%rd6+104];
	xor.b32  	%r940, %r940, %r602;
	ld.global.u32 	%r603, [%rd6+108];
	xor.b32  	%r939, %r939, %r603;
	ld.global.u32 	%r604, [%rd6+112];
	xor.b32  	%r938, %r938, %r604;
	ld.global.u32 	%r605, [%rd6+116];
	xor.b32  	%r937, %r937, %r605;
$L__BB0_17:
	and.b32  	%r607, %r562, 64;
	setp.eq.s32 	%p10, %r607, 0;
	@%p10 bra 	$L__BB0_19;
	ld.global.u32 	%r608, [%rd6+120];
	xor.b32  	%r941, %r941, %r608;
	ld.global.u32 	%r609, [%rd6+124];
	xor.b32  	%r940, %r940, %r609;
	ld.global.u32 	%r610, [%rd6+128];
	xor.b32  	%r939, %r939, %r610;
	ld.global.u32 	%r611, [%rd6+132];
	xor.b32  	%r938, %r938, %r611;
	ld.global.u32 	%r612, [%rd6+136];
	xor.b32  	%r937, %r937, %r612;
$L__BB0_19:
	and.b32  	%r614, %r562, 128;
	setp.eq.s32 	%p11, %r614, 0;
	@%p11 bra 	$L__BB0_21;
	ld.global.u32 	%r615, [%rd6+140];
	xor.b32  	%r941, %r941, %r615;
	ld.global.u32 	%r616, [%rd6+144];
	xor.b32  	%r940, %r940, %r616;
	ld.global.u32 	%r617, [%rd6+148];
	xor.b32  	%r939, %r939, %r617;
	ld.global.u32 	%r618, [%rd6+152];
	xor.b32  	%r938, %r938, %r618;
	ld.global.u32 	%r619, [%rd6+156];
	xor.b32  	%r937, %r937, %r619;
$L__BB0_21:
	and.b32  	%r621, %r562, 256;
	setp.eq.s32 	%p12, %r621, 0;
	@%p12 bra 	$L__BB0_23;
	ld.global.u32 	%r622, [%rd6+160];
	xor.b32  	%r941, %r941, %r622;
	ld.global.u32 	%r623, [%rd6+164];
	xor.b32  	%r940, %r940, %r623;
	ld.global.u32 	%r624, [%rd6+168];
	xor.b32  	%r939, %r939, %r624;
	ld.global.u32 	%r625, [%rd6+172];
	xor.b32  	%r938, %r938, %r625;
	ld.global.u32 	%r626, [%rd6+176];
	xor.b32  	%r937, %r937, %r626;
$L__BB0_23:
	and.b32  	%r628, %r562, 512;
	setp.eq.s32 	%p13, %r628, 0;
	@%p13 bra 	$L__BB0_25;
	ld.global.u32 	%r629, [%rd6+180];
	xor.b32  	%r941, %r941, %r629;
	ld.global.u32 	%r630, [%rd6+184];
	xor.b32  	%r940, %r940, %r630;
	ld.global.u32 	%r631, [%rd6+188];
	xor.b32  	%r939, %r939, %r631;
	ld.global.u32 	%r632, [%rd6+192];
	xor.b32  	%r938, %r938, %r632;
	ld.global.u32 	%r633, [%rd6+196];
	xor.b32  	%r937, %r937, %r633;
$L__BB0_25:
	and.b32  	%r635, %r562, 1024;
	setp.eq.s32 	%p14, %r635, 0;
	@%p14 bra 	$L__BB0_27;
	ld.global.u32 	%r636, [%rd6+200];
	xor.b32  	%r941, %r941, %r636;
	ld.global.u32 	%r637, [%rd6+204];
	xor.b32  	%r940, %r940, %r637;
	ld.global.u32 	%r638, [%rd6+208];
	xor.b32  	%r939, %r939, %r638;
	ld.global.u32 	%r639, [%rd6+212];
	xor.b32  	%r938, %r938, %r639;
	ld.global.u32 	%r640, [%rd6+216];
	xor.b32  	%r937, %r937, %r640;
$L__BB0_27:
	and.b32  	%r642, %r562, 2048;
	setp.eq.s32 	%p15, %r642, 0;
	@%p15 bra 	$L__BB0_29;
	ld.global.u32 	%r643, [%rd6+220];
	xor.b32  	%r941, %r941, %r643;
	ld.global.u32 	%r644, [%rd6+224];
	xor.b32  	%r940, %r940, %r644;
	ld.global.u32 	%r645, [%rd6+228];
	xor.b32  	%r939, %r939, %r645;
	ld.global.u32 	%r646, [%rd6+232];
	xor.b32  	%r938, %r938, %r646;
	ld.global.u32 	%r647, [%rd6+236];
	xor.b32  	%r937, %r937, %r647;
$L__BB0_29:
	and.b32  	%r649, %r562, 4096;
	setp.eq.s32 	%p16, %r649, 0;
	@%p16 bra 	$L__BB0_31;
	ld.global.u32 	%r650, [%rd6+240];
	xor.b32  	%r941, %r941, %r650;
	ld.global.u32 	%r651, [%rd6+244];
	xor.b32  	%r940, %r940, %r651;
	ld.global.u32 	%r652, [%rd6+248];
	xor.b32  	%r939, %r939, %r652;
	ld.global.u32 	%r653, [%rd6+252];
	xor.b32  	%r938, %r938, %r653;
	ld.global.u32 	%r654, [%rd6+256];
	xor.b32  	%r937, %r937, %r654;
$L__BB0_31:
	and.b32  	%r656, %r562, 8192;
	setp.eq.s32 	%p17, %r656, 0;
	@%p17 bra 	$L__BB0_33;
	ld.global.u32 	%r657, [%rd6+260];
	xor.b32  	%r941, %r941, %r657;
	ld.global.u32 	%r658, [%rd6+264];
	xor.b32  	%r940, %r940, %r658;
	ld.global.u32 	%r659, [%rd6+268];
	xor.b32  	%r939, %r939, %r659;
	ld.global.u32 	%r660, [%rd6+272];
	xor.b32  	%r938, %r938, %r660;
	ld.global.u32 	%r661, [%rd6+276];
	xor.b32  	%r937, %r937, %r661;
$L__BB0_33:
	and.b32  	%r663, %r562, 16384;
	setp.eq.s32 	%p18, %r663, 0;
	@%p18 bra 	$L__BB0_35;
	ld.global.u32 	%r664, [%rd6+280];
	xor.b32  	%r941, %r941, %r664;
	ld.global.u32 	%r665, [%rd6+284];
	xor.b32  	%r940, %r940, %r665;
	ld.global.u32 	%r666, [%rd6+288];
	xor.b32  	%r939, %r939, %r666;
	ld.global.u32 	%r667, [%rd6+292];
	xor.b32  	%r938, %r938, %r667;
	ld.global.u32 	%r668, [%rd6+296];
	xor.b32  	%r937, %r937, %r668;
$L__BB0_35:
	and.b32  	%r670, %r562, 32768;
	setp.eq.s32 	%p19, %r670, 0;
	@%p19 bra 	$L__BB0_37;
	ld.global.u32 	%r671, [%rd6+300];
	xor.b32  	%r941, %r941, %r671;
	ld.global.u32 	%r672, [%rd6+304];
	xor.b32  	%r940, %r940, %r672;
	ld.global.u32 	%r673, [%rd6+308];
	xor.b32  	%r939, %r939, %r673;
	ld.global.u32 	%r674, [%rd6+312];
	xor.b32  	%r938, %r938, %r674;
	ld.global.u32 	%r675, [%rd6+316];
	xor.b32  	%r937, %r937, %r675;
$L__BB0_37:
	add.s32 	%r936, %r936, 16;
	setp.ne.s32 	%p20, %r936, 32;
	@%p20 bra 	$L__BB0_5;
	mad.lo.s32 	%r676, %r930, -31, %r16;
	add.s32 	%r930, %r676, 1;
	setp.ne.s32 	%p21, %r930, 5;
	@%p21 bra 	$L__BB0_4;
	st.local.u32 	[%rd1+4], %r941;
	st.local.v2.u32 	[%rd1+8], {%r940, %r939};
	st.local.v2.u32 	[%rd1+16], {%r938, %r937};
	setp.eq.s64 	%p22, %rd4, 1;
	@%p22 bra 	$L__BB0_114;
	mov.b32 	%r937, 0;
	mov.u32 	%r1030, %r937;
	mov.u32 	%r1031, %r937;
	mov.u32 	%r1032, %r937;
	mov.u32 	%r941, %r937;
	mov.u32 	%r1022, %r937;
$L__BB0_41:
	mul.wide.u32 	%rd18, %r1022, 4;
	add.s64 	%rd19, %rd1, %rd18;
	ld.local.u32 	%r191, [%rd19+4];
	shl.b32 	%r192, %r1022, 5;
	mov.b32 	%r1028, 0;
$L__BB0_42:
	.pragma "nounroll";
	shr.u32 	%r679, %r191, %r1028;
	and.b32  	%r680, %r679, 1;
	setp.eq.b32 	%p23, %r680, 1;
	not.pred 	%p24, %p23;
	add.s32 	%r681, %r192, %r1028;
	mul.lo.s32 	%r682, %r681, 5;
	mul.wide.u32 	%rd20, %r682, 4;
	add.s64 	%rd7, %rd5, %rd20;
	@%p24 bra 	$L__BB0_44;
	ld.global.u32 	%r683, [%rd7];
	xor.b32  	%r941, %r941, %r683;
	ld.global.u32 	%r684, [%rd7+4];
	xor.b32  	%r1032, %r1032, %r684;
	ld.global.u32 	%r685, [%rd7+8];
	xor.b32  	%r1031, %r1031, %r685;
	ld.global.u32 	%r686, [%rd7+12];
	xor.b32  	%r1030, %r1030, %r686;
	ld.global.u32 	%r687, [%rd7+16];
	xor.b32  	%r937, %r937, %r687;
$L__BB0_44:
	and.b32  	%r689, %r679, 2;
	setp.eq.s32 	%p25, %r689, 0;
	@%p25 bra 	$L__BB0_46;
	ld.global.u32 	%r690, [%rd7+20];
	xor.b32  	%r941, %r941, %r690;
	ld.global.u32 	%r691, [%rd7+24];
	xor.b32  	%r1032, %r1032, %r691;
	ld.global.u32 	%r692, [%rd7+28];
	xor.b32  	%r1031, %r1031, %r692;
	ld.global.u32 	%r693, [%rd7+32];
	xor.b32  	%r1030, %r1030, %r693;
	ld.global.u32 	%r694, [%rd7+36];
	xor.b32  	%r937, %r937, %r694;
$L__BB0_46:
	and.b32  	%r696, %r679, 4;
	setp.eq.s32 	%p26, %r696, 0;
	@%p26 bra 	$L__BB0_48;
	ld.global.u32 	%r697, [%rd7+40];
	xor.b32  	%r941, %r941, %r697;
	ld.global.u32 	%r698, [%rd7+44];
	xor.b32  	%r1032, %r1032, %r698;
	ld.global.u32 	%r699, [%rd7+48];
	xor.b32  	%r1031, %r1031, %r699;
	ld.global.u32 	%r700, [%rd7+52];
	xor.b32  	%r1030, %r1030, %r700;
	ld.global.u32 	%r701, [%rd7+56];
	xor.b32  	%r937, %r937, %r701;
$L__BB0_48:
	and.b32  	%r703, %r679, 8;
	setp.eq.s32 	%p27, %r703, 0;
	@%p27 bra 	$L__BB0_50;
	ld.global.u32 	%r704, [%rd7+60];
	xor.b32  	%r941, %r941, %r704;
	ld.global.u32 	%r705, [%rd7+64];
	xor.b32  	%r1032, %r1032, %r705;
	ld.global.u32 	%r706, [%rd7+68];
	xor.b32  	%r1031, %r1031, %r706;
	ld.global.u32 	%r707, [%rd7+72];
	xor.b32  	%r1030, %r1030, %r707;
	ld.global.u32 	%r708, [%rd7+76];
	xor.b32  	%r937, %r937, %r708;
$L__BB0_50:
	and.b32  	%r710, %r679, 16;
	setp.eq.s32 	%p28, %r710, 0;
	@%p28 bra 	$L__BB0_52;
	ld.global.u32 	%r711, [%rd7+80];
	xor.b32  	%r941, %r941, %r711;
	ld.global.u32 	%r712, [%rd7+84];
	xor.b32  	%r1032, %r1032, %r712;
	ld.global.u32 	%r713, [%rd7+88];
	xor.b32  	%r1031, %r1031, %r713;
	ld.global.u32 	%r714, [%rd7+92];
	xor.b32  	%r1030, %r1030, %r714;
	ld.global.u32 	%r715, [%rd7+96];
	xor.b32  	%r937, %r937, %r715;
$L__BB0_52:
	and.b32  	%r717, %r679, 32;
	setp.eq.s32 	%p29, %r717, 0;
	@%p29 bra 	$L__BB0_54;
	ld.global.u32 	%r718, [%rd7+100];
	xor.b32  	%r941, %r941, %r718;
	ld.global.u32 	%r719, [%rd7+104];
	xor.b32  	%r1032, %r1032, %r719;
	ld.global.u32 	%r720, [%rd7+108];
	xor.b32  	%r1031, %r1031, %r720;
	ld.global.u32 	%r721, [%rd7+112];
	xor.b32  	%r1030, %r1030, %r721;
	ld.global.u32 	%r722, [%rd7+116];
	xor.b32  	%r937, %r937, %r722;
$L__BB0_54:
	and.b32  	%r724, %r679, 64;
	setp.eq.s32 	%p30, %r724, 0;
	@%p30 bra 	$L__BB0_56;
	ld.global.u32 	%r725, [%rd7+120];
	xor.b32  	%r941, %r941, %r725;
	ld.global.u32 	%r726, [%rd7+124];
	xor.b32  	%r1032, %r1032, %r726;
	ld.global.u32 	%r727, [%rd7+128];
	xor.b32  	%r1031, %r1031, %r727;
	ld.global.u32 	%r728, [%rd7+132];
	xor.b32  	%r1030, %r1030, %r728;
	ld.global.u32 	%r729, [%rd7+136];
	xor.b32  	%r937, %r937, %r729;
$L__BB0_56:
	and.b32  	%r731, %r679, 128;
	setp.eq.s32 	%p31, %r731, 0;
	@%p31 bra 	$L__BB0_58;
	ld.global.u32 	%r732, [%rd7+140];
	xor.b32  	%r941, %r941, %r732;
	ld.global.u32 	%r733, [%rd7+144];
	xor.b32  	%r1032, %r1032, %r733;
	ld.global.u32 	%r734, [%rd7+148];
	xor.b32  	%r1031, %r1031, %r734;
	ld.global.u32 	%r735, [%rd7+152];
	xor.b32  	%r1030, %r1030, %r735;
	ld.global.u32 	%r736, [%rd7+156];
	xor.b32  	%r937, %r937, %r736;
$L__BB0_58:
	and.b32  	%r738, %r679, 256;
	setp.eq.s32 	%p32, %r738, 0;
	@%p32 bra 	$L__BB0_60;
	ld.global.u32 	%r739, [%rd7+160];
	xor.b32  	%r941, %r941, %r739;
	ld.global.u32 	%r740, [%rd7+164];
	xor.b32  	%r1032, %r1032, %r740;
	ld.global.u32 	%r741, [%rd7+168];
	xor.b32  	%r1031, %r1031, %r741;
	ld.global.u32 	%r742, [%rd7+172];
	xor.b32  	%r1030, %r1030, %r742;
	ld.global.u32 	%r743, [%rd7+176];
	xor.b32  	%r937, %r937, %r743;
$L__BB0_60:
	and.b32  	%r745, %r679, 512;
	setp.eq.s32 	%p33, %r745, 0;
	@%p33 bra 	$L__BB0_62;
	ld.global.u32 	%r746, [%rd7+180];
	xor.b32  	%r941, %r941, %r746;
	ld.global.u32 	%r747, [%rd7+184];
	xor.b32  	%r1032, %r1032, %r747;
	ld.global.u32 	%r748, [%rd7+188];
	xor.b32  	%r1031, %r1031, %r748;
	ld.global.u32 	%r749, [%rd7+192];
	xor.b32  	%r1030, %r1030, %r749;
	ld.global.u32 	%r750, [%rd7+196];
	xor.b32  	%r937, %r937, %r750;
$L__BB0_62:
	and.b32  	%r752, %r679, 1024;
	setp.eq.s32 	%p34, %r752, 0;
	@%p34 bra 	$L__BB0_64;
	ld.global.u32 	%r753, [%rd7+200];
	xor.b32  	%r941, %r941, %r753;
	ld.global.u32 	%r754, [%rd7+204];
	xor.b32  	%r1032, %r1032, %r754;
	ld.global.u32 	%r755, [%rd7+208];
	xor.b32  	%r1031, %r1031, %r755;
	ld.global.u32 	%r756, [%rd7+212];
	xor.b32  	%r1030, %r1030, %r756;
	ld.global.u32 	%r757, [%rd7+216];
	xor.b32  	%r937, %r937, %r757;
$L__BB0_64:
	and.b32  	%r759, %r679, 2048;
	setp.eq.s32 	%p35, %r759, 0;
	@%p35 bra 	$L__BB0_66;
	ld.global.u32 	%r760, [%rd7+220];
	xor.b32  	%r941, %r941, %r760;
	ld.global.u32 	%r761, [%rd7+224];
	xor.b32  	%r1032, %r1032, %r761;
	ld.global.u32 	%r762, [%rd7+228];
	xor.b32  	%r1031, %r1031, %r762;
	ld.global.u32 	%r763, [%rd7+232];
	xor.b32  	%r1030, %r1030, %r763;
	ld.global.u32 	%r764, [%rd7+236];
	xor.b32  	%r937, %r937, %r764;
$L__BB0_66:
	and.b32  	%r766, %r679, 4096;
	setp.eq.s32 	%p36, %r766, 0;
	@%p36 bra 	$L__BB0_68;
	ld.global.u32 	%r767, [%rd7+240];
	xor.b32  	%r941, %r941, %r767;
	ld.global.u32 	%r768, [%rd7+244];
	xor.b32  	%r1032, %r1032, %r768;
	ld.global.u32 	%r769, [%rd7+248];
	xor.b32  	%r1031, %r1031, %r769;
	ld.global.u32 	%r770, [%rd7+252];
	xor.b32  	%r1030, %r1030, %r770;
	ld.global.u32 	%r771, [%rd7+256];
	xor.b32  	%r937, %r937, %r771;
$L__BB0_68:
	and.b32  	%r773, %r679, 8192;
	setp.eq.s32 	%p37, %r773, 0;
	@%p37 bra 	$L__BB0_70;
	ld.global.u32 	%r774, [%rd7+260];
	xor.b32  	%r941, %r941, %r774;
	ld.global.u32 	%r775, [%rd7+264];
	xor.b32  	%r1032, %r1032, %r775;
	ld.global.u32 	%r776, [%rd7+268];
	xor.b32  	%r1031, %r1031, %r776;
	ld.global.u32 	%r777, [%rd7+272];
	xor.b32  	%r1030, %r1030, %r777;
	ld.global.u32 	%r778, [%rd7+276];
	xor.b32  	%r937, %r937, %r778;
$L__BB0_70:
	and.b32  	%r780, %r679, 16384;
	setp.eq.s32 	%p38, %r780, 0;
	@%p38 bra 	$L__BB0_72;
	ld.global.u32 	%r781, [%rd7+280];
	xor.b32  	%r941, %r941, %r781;
	ld.global.u32 	%r782, [%rd7+284];
	xor.b32  	%r1032, %r1032, %r782;
	ld.global.u32 	%r783, [%rd7+288];
	xor.b32  	%r1031, %r1031, %r783;
	ld.global.u32 	%r784, [%rd7+292];
	xor.b32  	%r1030, %r1030, %r784;
	ld.global.u32 	%r785, [%rd7+296];
	xor.b32  	%r937, %r937, %r785;
$L__BB0_72:
	and.b32  	%r787, %r679, 32768;
	setp.eq.s32 	%p39, %r787, 0;
	@%p39 bra 	$L__BB0_74;
	ld.global.u32 	%r788, [%rd7+300];
	xor.b32  	%r941, %r941, %r788;
	ld.global.u32 	%r789, [%rd7+304];
	xor.b32  	%r1032, %r1032, %r789;
	ld.global.u32 	%r790, [%rd7+308];
	xor.b32  	%r1031, %r1031, %r790;
	ld.global.u32 	%r791, [%rd7+312];
	xor.b32  	%r1030, %r1030, %r791;
	ld.global.u32 	%r792, [%rd7+316];
	xor.b32  	%r937, %r937, %r792;
$L__BB0_74:
	add.s32 	%r1028, %r1028, 16;
	setp.ne.s32 	%p40, %r1028, 32;
	@%p40 bra 	$L__BB0_42;
	mad.lo.s32 	%r793, %r1022, -31, %r192;
	add.s32 	%r1022, %r793, 1;
	setp.ne.s32 	%p41, %r1022, 5;
	@%p41 bra 	$L__BB0_41;
	st.local.u32 	[%rd1+4], %r941;
	st.local.v2.u32 	[%rd1+8], {%r1032, %r1031};
	st.local.v2.u32 	[%rd1+16], {%r1030, %r937};
	setp.ne.s64 	%p42, %rd4, 3;
	@%p42 bra 	$L__BB0_114;
	mov.b32 	%r937, 0;
	mov.u32 	%r1122, %r937;
	mov.u32 	%r1123, %r937;
	mov.u32 	%r1124, %r937;
	mov.u32 	%r941, %r937;
	mov.u32 	%r1114, %r937;
$L__BB0_78:
	mul.wide.u32 	%rd21, %r1114, 4;
	add.s64 	%rd22, %rd1, %rd21;
	ld.local.u32 	%r367, [%rd22+4];
	shl.b32 	%r368, %r1114, 5;
	mov.b32 	%r1120, 0;
$L__BB0_79:
	.pragma "nounroll";
	shr.u32 	%r796, %r367, %r1120;
	and.b32  	%r797, %r796, 1;
	setp.eq.b32 	%p43, %r797, 1;
	not.pred 	%p44, %p43;
	add.s32 	%r798, %r368, %r1120;
	mul.lo.s32 	%r799, %r798, 5;
	mul.wide.u32 	%rd23, %r799, 4;
	add.s64 	%rd8, %rd5, %rd23;
	@%p44 bra 	$L__BB0_81;
	ld.global.u32 	%r800, [%rd8];
	xor.b32  	%r941, %r941, %r800;
	ld.global.u32 	%r801, [%rd8+4];
	xor.b32  	%r1124, %r1124, %r801;
	ld.global.u32 	%r802, [%rd8+8];
	xor.b32  	%r1123, %r1123, %r802;
	ld.global.u32 	%r803, [%rd8+12];
	xor.b32  	%r1122, %r1122, %r803;
	ld.global.u32 	%r804, [%rd8+16];
	xor.b32  	%r937, %r937, %r804;
$L__BB0_81:
	and.b32  	%r806, %r796, 2;
	setp.eq.s32 	%p45, %r806, 0;
	@%p45 bra 	$L__BB0_83;
	ld.global.u32 	%r807, [%rd8+20];
	xor.b32  	%r941, %r941, %r807;
	ld.global.u32 	%r808, [%rd8+24];
	xor.b32  	%r1124, %r1124, %r808;
	ld.global.u32 	%r809, [%rd8+28];
	xor.b32  	%r1123, %r1123, %r809;
	ld.global.u32 	%r810, [%rd8+32];
	xor.b32  	%r1122, %r1122, %r810;
	ld.global.u32 	%r811, [%rd8+36];
	xor.b32  	%r937, %r937, %r811;
$L__BB0_83:
	and.b32  	%r813, %r796, 4;
	setp.eq.s32 	%p46, %r813, 0;
	@%p46 bra 	$L__BB0_85;
	ld.global.u32 	%r814, [%rd8+40];
	xor.b32  	%r941, %r941, %r814;
	ld.global.u32 	%r815, [%rd8+44];
	xor.b32  	%r1124, %r1124, %r815;
	ld.global.u32 	%r816, [%rd8+48];
	xor.b32  	%r1123, %r1123, %r816;
	ld.global.u32 	%r817, [%rd8+52];
	xor.b32  	%r1122, %r1122, %r817;
	ld.global.u32 	%r818, [%rd8+56];
	xor.b32  	%r937, %r937, %r818;
$L__BB0_85:
	and.b32  	%r820, %r796, 8;
	setp.eq.s32 	%p47, %r820, 0;
	@%p47 bra 	$L__BB0_87;
	ld.global.u32 	%r821, [%rd8+60];
	xor.b32  	%r941, %r941, %r821;
	ld.global.u32 	%r822, [%rd8+64];
	xor.b32  	%r1124, %r1124, %r822;
	ld.global.u32 	%r823, [%rd8+68];
	xor.b32  	%r1123, %r1123, %r823;
	ld.global.u32 	%r824, [%rd8+72];
	xor.b32  	%r1122, %r1122, %r824;
	ld.global.u32 	%r825, [%rd8+76];
	xor.b32  	%r937, %r937, %r825;
$L__BB0_87:
	and.b32  	%r827, %r796, 16;
	setp.eq.s32 	%p48, %r827, 0;
	@%p48 bra 	$L__BB0_89;
	ld.global.u32 	%r828, [%rd8+80];
	xor.b32  	%r941, %r941, %r828;
	ld.global.u32 	%r829, [%rd8+84];
	xor.b32  	%r1124, %r1124, %r829;
	ld.global.u32 	%r830, [%rd8+88];
	xor.b32  	%r1123, %r1123, %r830;
	ld.global.u32 	%r831, [%rd8+92];
	xor.b32  	%r1122, %r1122, %r831;
	ld.global.u32 	%r832, [%rd8+96];
	xor.b32  	%r937, %r937, %r832;
$L__BB0_89:
	and.b32  	%r834, %r796, 32;
	setp.eq.s32 	%p49, %r834, 0;
	@%p49 bra 	$L__BB0_91;
	ld.global.u32 	%r835, [%rd8+100];
	xor.b32  	%r941, %r941, %r835;
	ld.global.u32 	%r836, [%rd8+104];
	xor.b32  	%r1124, %r1124, %r836;
	ld.global.u32 	%r837, [%rd8+108];
	xor.b32  	%r1123, %r1123, %r837;
	ld.global.u32 	%r838, [%rd8+112];
	xor.b32  	%r1122, %r1122, %r838;
	ld.global.u32 	%r839, [%rd8+116];
	xor.b32  	%r937, %r937, %r839;
$L__BB0_91:
	and.b32  	%r841, %r796, 64;
	setp.eq.s32 	%p50, %r841, 0;
	@%p50 bra 	$L__BB0_93;
	ld.global.u32 	%r842, [%rd8+120];
	xor.b32  	%r941, %r941, %r842;
	ld.global.u32 	%r843, [%rd8+124];
	xor.b32  	%r1124, %r1124, %r843;
	ld.global.u32 	%r844, [%rd8+128];
	xor.b32  	%r1123, %r1123, %r844;
	ld.global.u32 	%r845, [%rd8+132];
	xor.b32  	%r1122, %r1122, %r845;
	ld.global.u32 	%r846, [%rd8+136];
	xor.b32  	%r937, %r937, %r846;
$L__BB0_93:
	and.b32  	%r848, %r796, 128;
	setp.eq.s32 	%p51, %r848, 0;
	@%p51 bra 	$L__BB0_95;
	ld.global.u32 	%r849, [%rd8+140];
	xor.b32  	%r941, %r941, %r849;
	ld.global.u32 	%r850, [%rd8+144];
	xor.b32  	%r1124, %r1124, %r850;
	ld.global.u32 	%r851, [%rd8+148];
	xor.b32  	%r1123, %r1123, %r851;
	ld.global.u32 	%r852, [%rd8+152];
	xor.b32  	%r1122, %r1122, %r852;
	ld.global.u32 	%r853, [%rd8+156];
	xor.b32  	%r937, %r937, %r853;
$L__BB0_95:
	and.b32  	%r855, %r796, 256;
	setp.eq.s32 	%p52, %r855, 0;
	@%p52 bra 	$L__BB0_97;
	ld.global.u32 	%r856, [%rd8+160];
	xor.b32  	%r941, %r941, %r856;
	ld.global.u32 	%r857, [%rd8+164];
	xor.b32  	%r1124, %r1124, %r857;
	ld.global.u32 	%r858, [%rd8+168];
	xor.b32  	%r1123, %r1123, %r858;
	ld.global.u32 	%r859, [%rd8+172];
	xor.b32  	%r1122, %r1122, %r859;
	ld.global.u32 	%r860, [%rd8+176];
	xor.b32  	%r937, %r937, %r860;
$L__BB0_97:
	and.b32  	%r862, %r796, 512;
	setp.eq.s32 	%p53, %r862, 0;
	@%p53 bra 	$L__BB0_99;
	ld.global.u32 	%r863, [%rd8+180];
	xor.b32  	%r941, %r941, %r863;
	ld.global.u32 	%r864, [%rd8+184];
	xor.b32  	%r1124, %r1124, %r864;
	ld.global.u32 	%r865, [%rd8+188];
	xor.b32  	%r1123, %r1123, %r865;
	ld.global.u32 	%r866, [%rd8+192];
	xor.b32  	%r1122, %r1122, %r866;
	ld.global.u32 	%r867, [%rd8+196];
	xor.b32  	%r937, %r937, %r867;
$L__BB0_99:
	and.b32  	%r869, %r796, 1024;
	setp.eq.s32 	%p54, %r869, 0;
	@%p54 bra 	$L__BB0_101;
	ld.global.u32 	%r870, [%rd8+200];
	xor.b32  	%r941, %r941, %r870;
	ld.global.u32 	%r871, [%rd8+204];
	xor.b32  	%r1124, %r1124, %r871;
	ld.global.u32 	%r872, [%rd8+208];
	xor.b32  	%r1123, %r1123, %r872;
	ld.global.u32 	%r873, [%rd8+212];
	xor.b32  	%r1122, %r1122, %r873;
	ld.global.u32 	%r874, [%rd8+216];
	xor.b32  	%r937, %r937, %r874;
$L__BB0_101:
	and.b32  	%r876, %r796, 2048;
	setp.eq.s32 	%p55, %r876, 0;
	@%p55 bra 	$L__BB0_103;
	ld.global.u32 	%r877, [%rd8+220];
	xor.b32  	%r941, %r941, %r877;
	ld.global.u32 	%r878, [%rd8+224];
	xor.b32  	%r1124, %r1124, %r878;
	ld.global.u32 	%r879, [%rd8+228];
	xor.b32  	%r1123, %r1123, %r879;
	ld.global.u32 	%r880, [%rd8+232];
	xor.b32  	%r1122, %r1122, %r880;
	ld.global.u32 	%r881, [%rd8+236];
	xor.b32  	%r937, %r937, %r881;
$L__BB0_103:
	and.b32  	%r883, %r796, 4096;
	setp.eq.s32 	%p56, %r883, 0;
	@%p56 bra 	$L__BB0_105;
	ld.global.u32 	%r884, [%rd8+240];
	xor.b32  	%r941, %r941, %r884;
	ld.global.u32 	%r885, [%rd8+244];
	xor.b32  	%r1124, %r1124, %r885;
	ld.global.u32 	%r886, [%rd8+248];
	xor.b32  	%r1123, %r1123, %r886;
	ld.global.u32 	%r887, [%rd8+252];
	xor.b32  	%r1122, %r1122, %r887;
	ld.global.u32 	%r888, [%rd8+256];
	xor.b32  	%r937, %r937, %r888;
$L__BB0_105:
	and.b32  	%r890, %r796, 8192;
	setp.eq.s32 	%p57, %r890, 0;
	@%p57 bra 	$L__BB0_107;
	ld.global.u32 	%r891, [%rd8+260];
	xor.b32  	%r941, %r941, %r891;
	ld.global.u32 	%r892, [%rd8+264];
	xor.b32  	%r1124, %r1124, %r892;
	ld.global.u32 	%r893, [%rd8+268];
	xor.b32  	%r1123, %r1123, %r893;
	ld.global.u32 	%r894, [%rd8+272];
	xor.b32  	%r1122, %r1122, %r894;
	ld.global.u32 	%r895, [%rd8+276];
	xor.b32  	%r937, %r937, %r895;
$L__BB0_107:
	and.b32  	%r897, %r796, 16384;
	setp.eq.s32 	%p58, %r897, 0;
	@%p58 bra 	$L__BB0_109;
	ld.global.u32 	%r898, [%rd8+280];
	xor.b32  	%r941, %r941, %r898;
	ld.global.u32 	%r899, [%rd8+284];
	xor.b32  	%r1124, %r1124, %r899;
	ld.global.u32 	%r900, [%rd8+288];
	xor.b32  	%r1123, %r1123, %r900;
	ld.global.u32 	%r901, [%rd8+292];
	xor.b32  	%r1122, %r1122, %r901;
	ld.global.u32 	%r902, [%rd8+296];
	xor.b32  	%r937, %r937, %r902;
$L__BB0_109:
	and.b32  	%r904, %r796, 32768;
	setp.eq.s32 	%p59, %r904, 0;
	@%p59 bra 	$L__BB0_111;
	ld.global.u32 	%r905, [%rd8+300];
	xor.b32  	%r941, %r941, %r905;
	ld.global.u32 	%r906, [%rd8+304];
	xor.b32  	%r1124, %r1124, %r906;
	ld.global.u32 	%r907, [%rd8+308];
	xor.b32  	%r1123, %r1123, %r907;
	ld.global.u32 	%r908, [%rd8+312];
	xor.b32  	%r1122, %r1122, %r908;
	ld.global.u32 	%r909, [%rd8+316];
	xor.b32  	%r937, %r937, %r909;
$L__BB0_111:
	add.s32 	%r1120, %r1120, 16;
	setp.ne.s32 	%p60, %r1120, 32;
	@%p60 bra 	$L__BB0_79;
	mad.lo.s32 	%r910, %r1114, -31, %r368;
	add.s32 	%r1114, %r910, 1;
	setp.ne.s32 	%p61, %r1114, 5;
	@%p61 bra 	$L__BB0_78;
	st.local.u32 	[%rd1+4], %r941;
	st.local.v2.u32 	[%rd1+8], {%r1124, %r1123};
	st.local.v2.u32 	[%rd1+16], {%r1122, %r937};
$L__BB0_114:
	shr.u64 	%rd27, %rd3, 2;
	add.s32 	%r924, %r924, 1;
	setp.gt.u64 	%p62, %rd3, 3;
	@%p62 bra 	$L__BB0_2;
$L__BB0_115:
	max.s32 	%r911, %r1, %r2;
	setp.ge.s32 	%p63, %r911, %r542;
	@%p63 bra 	$L__BB0_117;
	shr.u32 	%r912, %r941, 2;
	xor.b32  	%r913, %r912, %r941;
	shl.b32 	%r914, %r937, 4;
	shl.b32 	%r915, %r913, 1;
	xor.b32  	%r916, %r915, %r914;
	xor.b32  	%r917, %r916, %r913;
	xor.b32  	%r918, %r917, %r937;
	add.s32 	%r919, %r3, %r918;
	add.s32 	%r920, %r919, 362437;
	cvt.rn.f32.u32 	%f1, %r920;
	fma.rn.f32 	%f2, %f1, 0f2F800000, 0f2F000000;
	fma.rn.f32 	%f3, %f2, 0f40000000, 0fBF800000;
	mad.lo.s32 	%r921, %r542, %r1, %r2;
	cvta.to.global.u64 	%rd24, %rd10;
	mul.wide.s32 	%rd25, %r921, 4;
	add.s64 	%rd26, %rd24, %rd25;
	st.global.f32 	[%rd26], %f3;
$L__BB0_117:
	ret;

}
	// .globl	_Z7mat_mulPfS_S_i
.visible .entry _Z7mat_mulPfS_S_i(
	.param .u64 .ptr .align 1 _Z7mat_mulPfS_S_i_param_0,
	.param .u64 .ptr .align 1 _Z7mat_mulPfS_S_i_param_1,
	.param .u64 .ptr .align 1 _Z7mat_mulPfS_S_i_param_2,
	.param .u32 _Z7mat_mulPfS_S_i_param_3
)
{
	.reg .pred 	%p<10>;
	.reg .b32 	%r<40>;
	.reg .b32 	%f<67>;
	.reg .b64 	%rd<67>;

	ld.param.u64 	%rd14, [_Z7mat_mulPfS_S_i_param_0];
	ld.param.u64 	%rd15, [_Z7mat_mulPfS_S_i_param_1];
	ld.param.u32 	%r18, [_Z7mat_mulPfS_S_i_param_3];
	cvta.to.global.u64 	%rd1, %rd15;
	cvta.to.global.u64 	%rd2, %rd14;
	mov.u32 	%r19, %ctaid.y;
	mov.u32 	%r20, %ntid.y;
	mov.u32 	%r21, %tid.y;
	mad.lo.s32 	%r1, %r19, %r20, %r21;
	mov.u32 	%r22, %ctaid.x;
	mov.u32 	%r23, %ntid.x;
	mov.u32 	%r24, %tid.x;
	mad.lo.s32 	%r2, %r22, %r23, %r24;
	max.s32 	%r25, %r1, %r2;
	setp.ge.s32 	%p1, %r25, %r18;
	@%p1 bra 	$L__BB1_13;
	mul.lo.s32 	%r3, %r18, %r1;
	and.b32  	%r4, %r18, 7;
	setp.lt.u32 	%p2, %r18, 8;
	mov.f32 	%f66, 0f00000000;
	mov.b32 	%r38, 0;
	@%p2 bra 	$L__BB1_4;
	and.b32  	%r38, %r18, 2147483640;
	neg.s32 	%r36, %r38;
	mul.wide.s32 	%rd16, %r18, 4;
	add.s64 	%rd3, %rd1, %rd16;
	shl.b32 	%r7, %r18, 3;
	mul.wide.s32 	%rd17, %r18, 8;
	add.s64 	%rd4, %rd1, %rd17;
	mul.wide.s32 	%rd18, %r18, 12;
	add.s64 	%rd5, %rd1, %rd18;
	mul.wide.s32 	%rd19, %r18, 16;
	add.s64 	%rd6, %rd1, %rd19;
	mul.wide.s32 	%rd20, %r18, 20;
	add.s64 	%rd7, %rd1, %rd20;
	mul.wide.s32 	%rd21, %r18, 24;
	add.s64 	%rd8, %rd1, %rd21;
	mul.wide.s32 	%rd22, %r18, 28;
	add.s64 	%rd9, %rd1, %rd22;
	mul.wide.u32 	%rd23, %r3, 4;
	add.s64 	%rd24, %rd23, %rd2;
	add.s64 	%rd66, %rd24, 16;
	mov.f32 	%f66, 0f00000000;
	mov.u32 	%r35, %r2;
$L__BB1_3:
	.pragma "nounroll";
	mul.wide.s32 	%rd25, %r35, 4;
	add.s64 	%rd26, %rd3, %rd25;
	add.s64 	%rd27, %rd4, %rd25;
	add.s64 	%rd28, %rd5, %rd25;
	add.s64 	%rd29, %rd6, %rd25;
	add.s64 	%rd30, %rd7, %rd25;
	add.s64 	%rd31, %rd8, %rd25;
	add.s64 	%rd32, %rd9, %rd25;
	add.s64 	%rd33, %rd1, %rd25;
	ld.global.f32 	%f16, [%rd66+-16];
	ld.global.f32 	%f17, [%rd33];
	fma.rn.f32 	%f18, %f16, %f17, %f66;
	ld.global.f32 	%f19, [%rd66+-12];
	ld.global.f32 	%f20, [%rd26];
	fma.rn.f32 	%f21, %f19, %f20, %f18;
	ld.global.f32 	%f22, [%rd66+-8];
	ld.global.f32 	%f23, [%rd27];
	fma.rn.f32 	%f24, %f22, %f23, %f21;
	ld.global.f32 	%f25, [%rd66+-4];
	ld.global.f32 	%f26, [%rd28];
	fma.rn.f32 	%f27, %f25, %f26, %f24;
	ld.global.f32 	%f28, [%rd66];
	ld.global.f32 	%f29, [%rd29];
	fma.rn.f32 	%f30, %f28, %f29, %f27;
	ld.global.f32 	%f31, [%rd66+4];
	ld.global.f32 	%f32, [%rd30];
	fma.rn.f32 	%f33, %f31, %f32, %f30;
	ld.global.f32 	%f34, [%rd66+8];
	ld.global.f32 	%f35, [%rd31];
	fma.rn.f32 	%f36, %f34, %f35, %f33;
	ld.global.f32 	%f37, [%rd66+12];
	ld.global.f32 	%f38, [%rd32];
	fma.rn.f32 	%f66, %f37, %f38, %f36;
	add.s32 	%r36, %r36, 8;
	add.s32 	%r35, %r35, %r7;
	add.s64 	%rd66, %rd66, 32;
	setp.ne.s32 	%p3, %r36, 0;
	@%p3 bra 	$L__BB1_3;
$L__BB1_4:
	setp.eq.s32 	%p4, %r4, 0;
	@%p4 bra 	$L__BB1_12;
	and.b32  	%r13, %r18, 3;
	setp.lt.u32 	%p5, %r4, 4;
	@%p5 bra 	$L__BB1_7;
	add.s32 	%r27, %r38, %r3;
	mul.wide.u32 	%rd34, %r27, 4;
	add.s64 	%rd35, %rd2, %rd34;
	ld.global.f32 	%f40, [%rd35];
	mad.lo.s32 	%r28, %r38, %r18, %r2;
	mul.wide.s32 	%rd36, %r28, 4;
	add.s64 	%rd37, %rd1, %rd36;
	ld.global.f32 	%f41, [%rd37];
	fma.rn.f32 	%f42, %f40, %f41, %f66;
	cvt.u64.u32 	%rd38, %r3;
	cvt.u64.u32 	%rd39, %r38;
	add.s64 	%rd40, %rd39, %rd38;
	shl.b64 	%rd41, %rd40, 2;
	add.s64 	%rd42, %rd2, %rd41;
	ld.global.f32 	%f43, [%rd42+4];
	mul.wide.s32 	%rd43, %r18, 4;
	add.s64 	%rd44, %rd37, %rd43;
	ld.global.f32 	%f44, [%rd44];
	fma.rn.f32 	%f45, %f43, %f44, %f42;
	ld.global.f32 	%f46, [%rd42+8];
	add.s64 	%rd45, %rd44, %rd43;
	ld.global.f32 	%f47, [%rd45];
	fma.rn.f32 	%f48, %f46, %f47, %f45;
	ld.global.f32 	%f49, [%rd42+12];
	add.s64 	%rd46, %rd45, %rd43;
	ld.global.f32 	%f50, [%rd46];
	fma.rn.f32 	%f66, %f49, %f50, %f48;
	add.s32 	%r38, %r38, 4;
$L__BB1_7:
	setp.eq.s32 	%p6, %r13, 0;
	@%p6 bra 	$L__BB1_12;
	setp.eq.s32 	%p7, %r13, 1;
	@%p7 bra 	$L__BB1_10;
	add.s32 	%r29, %r38, %r3;
	mul.wide.u32 	%rd47, %r29, 4;
	add.s64 	%rd48, %rd2, %rd47;
	ld.global.f32 	%f52, [%rd48];
	mad.lo.s32 	%r30, %r38, %r18, %r2;
	mul.wide.s32 	%rd49, %r30, 4;
	add.s64 	%rd50, %rd1, %rd49;
	ld.global.f32 	%f53, [%rd50];
	fma.rn.f32 	%f54, %f52, %f53, %f66;
	cvt.u64.u32 	%rd51, %r3;
	cvt.u64.u32 	%rd52, %r38;
	add.s64 	%rd53, %rd52, %rd51;
	shl.b64 	%rd54, %rd53, 2;
	add.s64 	%rd55, %rd2, %rd54;
	ld.global.f32 	%f55, [%rd55+4];
	mul.wide.s32 	%rd56, %r18, 4;
	add.s64 	%rd57, %rd50, %rd56;
	ld.global.f32 	%f56, [%rd57];
	fma.rn.f32 	%f66, %f55, %f56, %f54;
	add.s32 	%r38, %r38, 2;
$L__BB1_10:
	and.b32  	%r31, %r18, 1;
	setp.eq.b32 	%p8, %r31, 1;
	not.pred 	%p9, %p8;
	@%p9 bra 	$L__BB1_12;
	add.s32 	%r32, %r38, %r3;
	mul.wide.u32 	%rd58, %r32, 4;
	add.s64 	%rd59, %rd2, %rd58;
	ld.global.f32 	%f57, [%rd59];
	mad.lo.s32 	%r33, %r38, %r18, %r2;
	mul.wide.s32 	%rd60, %r33, 4;
	add.s64 	%rd61, %rd1, %rd60;
	ld.global.f32 	%f58, [%rd61];
	fma.rn.f32 	%f66, %f57, %f58, %f66;
$L__BB1_12:
	ld.param.u64 	%rd65, [_Z7mat_mulPfS_S_i_param_2];
	add.s32 	%r34, %r3, %r2;
	cvta.to.global.u64 	%rd62, %rd65;
	mul.wide.s32 	%rd63, %r34, 4;
	add.s64 	%rd64, %rd62, %rd63;
	st.global.f32 	[%rd64], %f66;
$L__BB1_13:
	ret;

}


// ===== COMPILED SASS (sm_100) =====

	.target	sm_100

	.elftype	@"ET_EXEC"


//--------------------- .note.nv.tkinfo           --------------------------
	.section	.note.nv.tkinfo,"",@"SHT_NOTE"
	.sectionflags	@"SHF_NOTE_NV_TKINFO"
	.tkinfo
        /*0018*/ 	.word	0x00000002
        /*0030*/ 	.string	""
        /*0030*/ 	.string	"ptxas"
        /*0030*/ 	.string	"Cuda compilation tools, release 13.0, V13.0.88"
        /*0030*/ 	.string	"Build cuda_13.0.r13.0/compiler.36424714_0"
        /*0030*/ 	.string	"-arch sm_100 -m 64 "



//--------------------- .note.nv.cuinfo           --------------------------
	.section	.note.nv.cuinfo,"",@"SHT_NOTE"
	.sectionflags	@"SHF_NOTE_NV_CUINFO"
        /*0018*/ 	.short	0x0002
        /*001a*/ 	.short	0x0064
        /*001c*/ 	.short	0x0082
	.zero		2


//--------------------- .nv.info                  --------------------------
	.section	.nv.info,"",@"SHT_CUDA_INFO"
	.align	4


	//----- nvinfo : EIATTR_REGCOUNT
	.align		4
        /*0000*/ 	.byte	0x04, 0x2f
        /*0002*/ 	.short	(.L_10 - .L_9)
	.align		4
.L_9:
        /*0004*/ 	.word	index@(_Z8init_matPfim)
        /*0008*/ 	.word	0x0000001f


	//----- nvinfo : EIATTR_FRAME_SIZE
	.align		4
.L_10:
        /*000c*/ 	.byte	0x04, 0x11
        /*000e*/ 	.short	(.L_12 - .L_11)
	.align		4
.L_11:
        /*0010*/ 	.word	index@(_Z8init_matPfim)
        /*0014*/ 	.word	0x00000030


	//----- nvinfo : EIATTR_REGCOUNT
	.align		4
.L_12:
        /*0018*/ 	.byte	0x04, 0x2f
        /*001a*/ 	.short	(.L_14 - .L_13)
	.align		4
.L_13:
        /*001c*/ 	.word	index@(_Z7mat_mulPfS_S_i)
        /*0020*/ 	.word	0x0000001e


	//----- nvinfo : EIATTR_FRAME_SIZE
	.align		4
.L_14:
        /*0024*/ 	.byte	0x04, 0x11
        /*0026*/ 	.short	(.L_16 - .L_15)
	.align		4
.L_15:
        /*0028*/ 	.word	index@(_Z7mat_mulPfS_S_i)
        /*002c*/ 	.word	0x00000000


	//----- nvinfo : EIATTR_MIN_STACK_SIZE
	.align		4
.L_16:
        /*0030*/ 	.byte	0x04, 0x12
        /*0032*/ 	.short	(.L_18 - .L_17)
	.align		4
.L_17:
        /*0034*/ 	.word	index@(_Z7mat_mulPfS_S_i)
        /*0038*/ 	.word	0x00000000


	//----- nvinfo : EIATTR_MIN_STACK_SIZE
	.align		4
.L_18:
        /*003c*/ 	.byte	0x04, 0x12
        /*003e*/ 	.short	(.L_20 - .L_19)
	.align		4
.L_19:
        /*0040*/ 	.word	index@(_Z8init_matPfim)
        /*0044*/ 	.word	0x00000030
.L_20:


//--------------------- .nv.compat                --------------------------
	.section	.nv.compat,"",@"SHT_CUDA_COMPAT_INFO"
	.align	4
        /*0000*/ 	.byte	0x02, 0x09, 0x00, 0x00, 0x02, 0x02, 0x01, 0x00, 0x02, 0x05, 0x05, 0x00, 0x03, 0x07, 0x01, 0x01
        /*0010*/ 	.byte	0x02, 0x03, 0x00, 0x00, 0x02, 0x06, 0x01, 0x00, 0x04, 0x0b, 0x08, 0x00, 0x09, 0x00, 0x00, 0x00
        /*0020*/ 	.byte	0x00, 0x00, 0x00, 0x00


//--------------------- .nv.info._Z7mat_mulPfS_S_i --------------------------
	.section	.nv.info._Z7mat_mulPfS_S_i,"",@"SHT_CUDA_INFO"
	.sectionflags	@""
	.align	4


	//----- nvinfo : EIATTR_CUDA_API_VERSION
	.align		4
        /*0000*/ 	.byte	0x04, 0x37
        /*0002*/ 	.short	(.L_22 - .L_21)
.L_21:
        /*0004*/ 	.word	0x00000082


	//----- nvinfo : EIATTR_KPARAM_INFO
	.align		4
.L_22:
        /*0008*/ 	.byte	0x04, 0x17
        /*000a*/ 	.short	(.L_24 - .L_23)
.L_23:
        /*000c*/ 	.word	0x00000000
        /*0010*/ 	.short	0x0003
        /*0012*/ 	.short	0x0018
        /*0014*/ 	.byte	0x00, 0xf0, 0x11, 0x00


	//----- nvinfo : EIATTR_KPARAM_INFO
	.align		4
.L_24:
        /*0018*/ 	.byte	0x04, 0x17
        /*001a*/ 	.short	(.L_26 - .L_25)
.L_25:
        /*001c*/ 	.word	0x00000000
        /*0020*/ 	.short	0x0002
        /*0022*/ 	.short	0x0010
        /*0024*/ 	.byte	0x00, 0xf5, 0x21, 0x00


	//----- nvinfo : EIATTR_KPARAM_INFO
	.align		4
.L_26:
        /*0028*/ 	.byte	0x04, 0x17
        /*002a*/ 	.short	(.L_28 - .L_27)
.L_27:
        /*002c*/ 	.word	0x00000000
        /*0030*/ 	.short	0x0001
        /*0032*/ 	.short	0x0008
        /*0034*/ 	.byte	0x00, 0xf5, 0x21, 0x00


	//----- nvinfo : EIATTR_KPARAM_INFO
	.align		4
.L_28:
        /*0038*/ 	.byte	0x04, 0x17
        /*003a*/ 	.short	(.L_30 - .L_29)
.L_29:
        /*003c*/ 	.word	0x00000000
        /*0040*/ 	.short	0x0000
        /*0042*/ 	.short	0x0000
        /*0044*/ 	.byte	0x00, 0xf5, 0x21, 0x00


	//----- nvinfo : EIATTR_SPARSE_MMA_MASK
	.align		4
.L_30:
        /*0048*/ 	.byte	0x03, 0x50
        /*004a*/ 	.short	0x0000


	//----- nvinfo : EIATTR_MAXREG_COUNT
	.align		4
        /*004c*/ 	.byte	0x03, 0x1b
        /*004e*/ 	.short	0x00ff


	//----- nvinfo : EIATTR_MERCURY_ISA_VERSION
	.align		4
        /*0050*/ 	.byte	0x03, 0x5f
        /*0052*/ 	.short	0x0101


	//----- nvinfo : EIATTR_VRC_CTA_INIT_COUNT
	.align		4
        /*0054*/ 	.byte	0x02, 0x4a
	.zero		1
	.zero		1


	//----- nvinfo : EIATTR_EXIT_INSTR_OFFSETS
	.align		4
        /*0058*/ 	.byte	0x04, 0x1c
        /*005a*/ 	.short	(.L_32 - .L_31)


	//   ....[0]....
.L_31:
        /*005c*/ 	.word	0x000000c0


	//   ....[1]....
        /*0060*/ 	.word	0x00000a90


	//----- nvinfo : EIATTR_CBANK_PARAM_SIZE
	.align		4
.L_32:
        /*0064*/ 	.byte	0x03, 0x19
        /*0066*/ 	.short	0x001c


	//----- nvinfo : EIATTR_PARAM_CBANK
	.align		4
        /*0068*/ 	.byte	0x04, 0x0a
        /*006a*/ 	.short	(.L_34 - .L_33)
	.align		4
.L_33:
        /*006c*/ 	.word	index@(.nv.constant0._Z7mat_mulPfS_S_i)
        /*0070*/ 	.short	0x0380
        /*0072*/ 	.short	0x001c


	//----- nvinfo : EIATTR_SW_WAR
	.align		4
.L_34:
        /*0074*/ 	.byte	0x04, 0x36
        /*0076*/ 	.short	(.L_36 - .L_35)
.L_35:
        /*0078*/ 	.word	0x00000008
.L_36:


//--------------------- .nv.info._Z8init_matPfim  --------------------------
	.section	.nv.info._Z8init_matPfim,"",@"SHT_CUDA_INFO"
	.sectionflags	@""
	.align	4


	//----- nvinfo : EIATTR_CUDA_API_VERSION
	.align		4
        /*0000*/ 	.byte	0x04, 0x37
        /*0002*/ 	.short	(.L_38 - .L_37)
.L_37:
        /*0004*/ 	.word	0x00000082


	//----- nvinfo : EIATTR_KPARAM_INFO
	.align		4
.L_38:
        /*0008*/ 	.byte	0x04, 0x17
        /*000a*/ 	.short	(.L_40 - .L_39)
.L_39:
        /*000c*/ 	.word	0x00000000
        /*0010*/ 	.short	0x0002
        /*0012*/ 	.short	0x0010
        /*0014*/ 	.byte	0x00, 0xf0, 0x21, 0x00


	//----- nvinfo : EIATTR_KPARAM_INFO
	.align		4
.L_40:
        /*0018*/ 	.byte	0x04, 0x17
        /*001a*/ 	.short	(.L_42 - .L_41)
.L_41:
        /*001c*/ 	.word	0x00000000
        /*0020*/ 	.short	0x0001
        /*0022*/ 	.short	0x0008
        /*0024*/ 	.byte	0x00, 0xf0, 0x11, 0x00


	//----- nvinfo : EIATTR_KPARAM_INFO
	.align		4
.L_42:
        /*0028*/ 	.byte	0x04, 0x17
        /*002a*/ 	.short	(.L_44 - .L_43)
.L_43:
        /*002c*/ 	.word	0x00000000
        /*0030*/ 	.short	0x0000
        /*0032*/ 	.short	0x0000
        /*0034*/ 	.byte	0x00, 0xf5, 0x21, 0x00


	//----- nvinfo : EIATTR_SPARSE_MMA_MASK
	.align		4
.L_44:
        /*0038*/ 	.byte	0x03, 0x50
        /*003a*/ 	.short	0x0000


	//----- nvinfo : EIATTR_MAXREG_COUNT
	.align		4
        /*003c*/ 	.byte	0x03, 0x1b
        /*003e*/ 	.short	0x00ff


	//----- nvinfo : EIATTR_MERCURY_ISA_VERSION
	.align		4
        /*0040*/ 	.byte	0x03, 0x5f
        /*0042*/ 	.short	0x0101


	//----- nvinfo : EIATTR_VRC_CTA_INIT_COUNT
	.align		4
        /*0044*/ 	.byte	0x02, 0x4a
	.zero		1
	.zero		1


	//----- nvinfo : EIATTR_EXIT_INSTR_OFFSETS
	.align		4
        /*0048*/ 	.byte	0x04, 0x1c
        /*004a*/ 	.short	(.L_46 - .L_45)


	//   ....[0]....
.L_45:
        /*004c*/ 	.word	0x000026b0


	//   ....[1]....
        /*0050*/ 	.word	0x00002820


	//----- nvinfo : EIATTR_CRS_STACK_SIZE
	.align		4
.L_46:
        /*0054*/ 	.byte	0x04, 0x1e
        /*0056*/ 	.short	(.L_48 - .L_47)
.L_47:
        /*0058*/ 	.word	0x00000000


	//----- nvinfo : EIATTR_CBANK_PARAM_SIZE
	.align		4
.L_48:
        /*005c*/ 	.byte	0x03, 0x19
        /*005e*/ 	.short	0x0018


	//----- nvinfo : EIATTR_PARAM_CBANK
	.align		4
        /*0060*/ 	.byte	0x04, 0x0a
        /*0062*/ 	.short	(.L_50 - .L_49)
	.align		4
.L_49:
        /*0064*/ 	.word	index@(.nv.constant0._Z8init_matPfim)
        /*0068*/ 	.short	0x0380
        /*006a*/ 	.short	0x0018


	//----- nvinfo : EIATTR_SW_WAR
	.align		4
.L_50:
        /*006c*/ 	.byte	0x04, 0x36
        /*006e*/ 	.short	(.L_52 - .L_51)
.L_51:
        /*0070*/ 	.word	0x00000008
.L_52:


//--------------------- .nv.callgraph             --------------------------
	.section	.nv.callgraph,"",@"SHT_CUDA_CALLGRAPH"
	.align	4
	.sectionentsize	8
	.align		4
        /*0000*/ 	.word	0x00000000
	.align		4
        /*0004*/ 	.word	0xffffffff
	.align		4
        /*0008*/ 	.word	0x00000000
	.align		4
        /*000c*/ 	.word	0xfffffffe
	.align		4
        /*0010*/ 	.word	0x00000000
	.align		4
        /*0014*/ 	.word	0xfffffffd
	.align		4
        /*0018*/ 	.word	0x00000000
	.align		4
        /*001c*/ 	.word	0xfffffffc


//--------------------- .nv.constant4             --------------------------
	.section	.nv.constant4,"a",@progbits
	.align	8
	.align		8
.nv.constant4:
        /*0000*/ 	.dword	precalc_xorwow_matrix
	.align		8
        /*0008*/ 	.dword	precalc_xorwow_offset_matrix
	.align		8
        /*0010*/ 	.dword	mrg32k3aM1
	.align		8
        /*0018*/ 	.dword	mrg32k3aM2
	.align		8
        /*0020*/ 	.dword	mrg32k3aM1SubSeq
	.align		8
        /*0028*/ 	.dword	mrg32k3aM2SubSeq
	.align		8
        /*0030*/ 	.dword	mrg32k3aM1Seq
	.align		8
        /*0038*/ 	.dword	mrg32k3aM2Seq


//--------------------- .nv.constant3             --------------------------
	.section	.nv.constant3,"a",@progbits
	.align	8
.nv.constant3:
	.type		__cr_lgamma_table,@object
	.size		__cr_lgamma_table,(.L_8 - __cr_lgamma_table)
__cr_lgamma_table:
        /*0000*/ 	.byte	0x00, 0x00, 0x00, 0x00, 0x00, 0x00, 0x00, 0x00, 0x00, 0x00, 0x00, 0x00, 0x00, 0x00, 0x00, 0x00
        /*0010*/ 	.byte	0xef, 0x39, 0xfa, 0xfe, 0x42, 0x2e, 0xe6, 0x3f, 0x02, 0x20, 0x2a, 0xfa, 0x0b, 0xab, 0xfc, 0x3f
        /*0020*/ 	.byte	0xf9, 0x2c, 0x92, 0x7c, 0xa7, 0x6c, 0x09, 0x40, 0xc9, 0x79, 0x44, 0x3c, 0x64, 0x26, 0x13, 0x40
        /*0030*/ 	.byte	0xca, 0x01, 0xcf, 0x3a, 0x27, 0x51, 0x1a, 0x40, 0x30, 0xcc, 0x2d, 0xf3, 0xe1, 0x0c, 0x21, 0x40
        /*0040*/ 	.byte	0x0d, 0xb7, 0xfc, 0x82, 0x8e, 0x35, 0x25, 0x40
.L_8:


//--------------------- .text._Z7mat_mulPfS_S_i   --------------------------
	.section	.text._Z7mat_mulPfS_S_i,"ax",@progbits
	.align	128
        .global         _Z7mat_mulPfS_S_i
        .type           _Z7mat_mulPfS_S_i,@function
        .size           _Z7mat_mulPfS_S_i,(.L_x_17 - _Z7mat_mulPfS_S_i)
        .other          _Z7mat_mulPfS_S_i,@"STO_CUDA_ENTRY STV_DEFAULT"
_Z7mat_mulPfS_S_i:
.text._Z7mat_mulPfS_S_i:
[----:B------:R-:W-:Y:S01]  /*0000*/  LDC R1, c[0x0][0x37c] ;  /* 0x0000df00ff017b82 */ /* 0x000fe20000000800 */
[----:B------:R-:W0:Y:S07]  /*0010*/  S2R R0, SR_TID.Y ;  /* 0x0000000000007919 */ /* 0x000e2e0000002200 */
[----:B------:R-:W0:Y:S01]  /*0020*/  S2UR UR4, SR_CTAID.Y ;  /* 0x00000000000479c3 */ /* 0x000e220000002600 */
[----:B------:R-:W1:Y:S01]  /*0030*/  LDCU UR20, c[0x0][0x398] ;  /* 0x00007300ff1477ac */ /* 0x000e620008000800 */
[----:B------:R-:W2:Y:S06]  /*0040*/  S2R R3, SR_TID.X ;  /* 0x0000000000037919 */ /* 0x000eac0000002100 */
[----:B------:R-:W0:Y:S08]  /*0050*/  LDC R13, c[0x0][0x364] ;  /* 0x0000d900ff0d7b82 */ /* 0x000e300000000800 */
[----:B------:R-:W2:Y:S08]  /*0060*/  S2UR UR5, SR_CTAID.X ;  /* 0x00000000000579c3 */ /* 0x000eb00000002500 */
[----:B------:R-:W2:Y:S01]  /*0070*/  LDC R2, c[0x0][0x360] ;  /* 0x0000d800ff027b82 */ /* 0x000ea20000000800 */
[----:B0-----:R-:W-:-:S02]  /*0080*/  IMAD R13, R13, UR4, R0 ;  /* 0x000000040d0d7c24 */ /* 0x001fc4000f8e0200 */
[----:B--2---:R-:W-:-:S05]  /*0090*/  IMAD R0, R2, UR5, R3 ;  /* 0x0000000502007c24 */ /* 0x004fca000f8e0203 */
[----:B------:R-:W-:-:S04]  /*00a0*/  VIMNMX R2, PT, PT, R13, R0, !PT ;  /* 0x000000000d027248 */ /* 0x000fc80007fe0100 */
[----:B-1----:R-:W-:-:S13]  /*00b0*/  ISETP.GE.AND P0, PT, R2, UR20, PT ;  /* 0x0000001402007c0c */ /* 0x002fda000bf06270 */
[----:B------:R-:W-:Y:S05]  /*00c0*/  @P0 EXIT ;  /* 0x000000000000094d */ /* 0x000fea0003800000 */
[----:B------:R-:W-:Y:S01]  /*00d0*/  UISETP.GE.U32.AND UP0, UPT, UR20, 0x8, UPT ;  /* 0x000000081400788c */ /* 0x000fe2000bf06070 */
[----:B------:R-:W-:Y:S02]  /*00e0*/  HFMA2 R12, -RZ, RZ, 0, 0 ;  /* 0x00000000ff0c7431 */ /* 0x000fe400000001ff */
[----:B------:R-:W-:Y:S01]  /*00f0*/  IMAD R13, R13, UR20, RZ ;  /* 0x000000140d0d7c24 */ /* 0x000fe2000f8e02ff */
[----:B------:R-:W-:Y:S01]  /*0100*/  UMOV UR4, URZ ;  /* 0x000000ff00047c82 */ /* 0x000fe20008000000 */
[----:B------:R-:W0:Y:S04]  /*0110*/  LDCU.64 UR18, c[0x0][0x358] ;  /* 0x00006b00ff1277ac */ /* 0x000e280008000a00 */
[----:B------:R-:W-:Y:S05]  /*0120*/  BRA.U !UP0, `(.L_x_0) ;  /* 0x0000000508047547 */ /* 0x000fea000b800000 */
[----:B------:R-:W1:Y:S01]  /*0130*/  LDCU.128 UR24, c[0x0][0x380] ;  /* 0x00007000ff1877ac */ /* 0x000e620008000c00 */
[----:B------:R-:W-:Y:S02]  /*0140*/  MOV R12, RZ ;  /* 0x000000ff000c7202 */ /* 0x000fe40000000f00 */
[----:B------:R-:W-:Y:S01]  /*0150*/  MOV R14, R0 ;  /* 0x00000000000e7202 */ /* 0x000fe20000000f00 */
[----:B------:R-:W-:-:S04]  /*0160*/  ULOP3.LUT UR4, UR20, 0x7ffffff8, URZ, 0xc0, !UPT ;  /* 0x7ffffff814047892 */ /* 0x000fc8000f8ec0ff */
[----:B------:R-:W-:Y:S01]  /*0170*/  UIADD3 UR5, UPT, UPT, -UR4, URZ, URZ ;  /* 0x000000ff04057290 */ /* 0x000fe2000fffe1ff */
[----:B-1----:R-:W-:Y:S01]  /*0180*/  MOV R2, UR24 ;  /* 0x0000001800027c02 */ /* 0x002fe20008000f00 */
[----:B------:R-:W-:Y:S01]  /*0190*/  UIMAD.WIDE UR6, UR20, 0x8, UR26 ;  /* 0x00000008140678a5 */ /* 0x000fe2000f8e021a */
[----:B------:R-:W-:Y:S01]  /*01a0*/  MOV R3, UR25 ;  /* 0x0000001900037c02 */ /* 0x000fe20008000f00 */
[----:B------:R-:W-:Y:S02]  /*01b0*/  UIMAD.WIDE UR8, UR20, 0xc, UR26 ;  /* 0x0000000c140878a5 */ /* 0x000fe4000f8e021a */
[----:B------:R-:W-:Y:S01]  /*01c0*/  UIMAD.WIDE UR10, UR20, 0x10, UR26 ;  /* 0x00000010140a78a5 */ /* 0x000fe2000f8e021a */
[----:B------:R-:W-:Y:S01]  /*01d0*/  IMAD.WIDE.U32 R2, R13, 0x4, R2 ;  /* 0x000000040d027825 */ /* 0x000fe200078e0002 */
[----:B------:R-:W-:Y:S02]  /*01e0*/  UIMAD.WIDE UR12, UR20, 0x14, UR26 ;  /* 0x00000014140c78a5 */ /* 0x000fe4000f8e021a */
[----:B------:R-:W-:Y:S01]  /*01f0*/  UIMAD.WIDE UR14, UR20, 0x18, UR26 ;  /* 0x00000018140e78a5 */ /* 0x000fe2000f8e021a */
[----:B------:R-:W-:Y:S01]  /*0200*/  IADD3 R2, P0, PT, R2, 0x10, RZ ;  /* 0x0000001002027810 */ /* 0x000fe20007f1e0ff */
[----:B------:R-:W-:-:S03]  /*0210*/  UIMAD.WIDE UR16, UR20, 0x1c, UR26 ;  /* 0x0000001c141078a5 */ /* 0x000fc6000f8e021a */
[----:B------:R-:W-:-:S09]  /*0220*/  IADD3.X R3, PT, PT, RZ, R3, RZ, P0, !PT ;  /* 0x00000003ff037210 */ /* 0x000fd200007fe4ff */
.L_x_1:
[----:B------:R-:W-:Y:S01]  /*0230*/  UIMAD.WIDE UR22, UR20, 0x4, UR26 ;  /* 0x00000004141678a5 */ /* 0x000fe2000f8e021a */
[----:B------:R-:W-:Y:S02]  /*0240*/  IMAD.MOV.U32 R23, RZ, RZ, 0x4 ;  /* 0x00000004ff177424 */ /* 0x000fe400078e00ff */
[----:B------:R-:W-:Y:S01]  /*0250*/  HFMA2 R11, -RZ, RZ, 0, 2.384185791015625e-07 ;  /* 0x00000004ff0b7431 */ /* 0x000fe200000001ff */
[----:B------:R-:W-:Y:S01]  /*0260*/  MOV R25, 0x4 ;  /* 0x0000000400197802 */ /* 0x000fe20000000f00 */
[----:B0-----:R-:W2:Y:S01]  /*0270*/  LDG.E R21, desc[UR18][R2.64+-0x10] ;  /* 0xfffff01202157981 */ /* 0x001ea2000c1e1900 */
[C---:B------:R-:W-:Y:S01]  /*0280*/  IMAD.WIDE R22, R14.reuse, R23, UR26 ;  /* 0x0000001a0e167e25 */ /* 0x040fe2000f8e0217 */
[----:B------:R-:W-:Y:S02]  /*0290*/  MOV R8, UR22 ;  /* 0x0000001600087c02 */ /* 0x000fe40008000f00 */
[----:B------:R-:W-:Y:S01]  /*02a0*/  MOV R9, UR23 ;  /* 0x0000001700097c02 */ /* 0x000fe20008000f00 */
[----:B------:R-:W3:Y:S02]  /*02b0*/  LDG.E R19, desc[UR18][R2.64+-0xc] ;  /* 0xfffff41202137981 */ /* 0x000ee4000c1e1900 */
[----:B------:R-:W-:-:S02]  /*02c0*/  IMAD.WIDE R8, R14, 0x4, R8 ;  /* 0x000000040e087825 */ /* 0x000fc400078e0208 */
[----:B------:R-:W2:Y:S01]  /*02d0*/  LDG.E R22, desc[UR18][R22.64] ;  /* 0x0000001216167981 */ /* 0x000ea2000c1e1900 */
[----:B------:R-:W-:Y:S01]  /*02e0*/  MOV R5, 0x4 ;  /* 0x0000000400057802 */ /* 0x000fe20000000f00 */
[C---:B------:R-:W-:Y:S02]  /*02f0*/  IMAD.WIDE R24, R14.reuse, R25, UR6 ;  /* 0x000000060e187e25 */ /* 0x040fe4000f8e0219 */
[----:B------:R0:W3:Y:S02]  /*0300*/  LDG.E R20, desc[UR18][R8.64] ;  /* 0x0000001208147981 */ /* 0x0000e4000c1e1900 */
[----:B------:R-:W-:Y:S02]  /*0310*/  IMAD.WIDE R10, R14, R11, UR8 ;  /* 0x000000080e0a7e25 */ /* 0x000fe4000f8e020b */
[----:B------:R-:W4:Y:S04]  /*0320*/  LDG.E R18, desc[UR18][R24.64] ;  /* 0x0000001218127981 */ /* 0x000f28000c1e1900 */
[----:B------:R-:W4:Y:S01]  /*0330*/  LDG.E R17, desc[UR18][R2.64+-0x8] ;  /* 0xfffff81202117981 */ /* 0x000f22000c1e1900 */
[----:B0-----:R-:W-:-:S02]  /*0340*/  HFMA2 R9, -RZ, RZ, 0, 2.384185791015625e-07 ;  /* 0x00000004ff097431 */ /* 0x001fc400000001ff */
[----:B------:R-:W-:Y:S01]  /*0350*/  IMAD.MOV.U32 R7, RZ, RZ, 0x4 ;  /* 0x00000004ff077424 */ /* 0x000fe200078e00ff */
[----:B------:R0:W5:Y:S01]  /*0360*/  LDG.E R16, desc[UR18][R10.64] ;  /* 0x000000120a107981 */ /* 0x000162000c1e1900 */
[----:B------:R-:W-:-:S03]  /*0370*/  IMAD.WIDE R4, R14, R5, UR10 ;  /* 0x0000000a0e047e25 */ /* 0x000fc6000f8e0205 */
[----:B------:R-:W5:Y:S01]  /*0380*/  LDG.E R15, desc[UR18][R2.64+-0x4] ;  /* 0xfffffc12020f7981 */ /* 0x000f62000c1e1900 */
[C---:B------:R-:W-:Y:S01]  /*0390*/  IMAD.WIDE R6, R14.reuse, R7, UR12 ;  /* 0x0000000c0e067e25 */ /* 0x040fe2000f8e0207 */
[----:B------:R-:W-:Y:S02]  /*03a0*/  MOV R27, 0x4 ;  /* 0x00000004001b7802 */ /* 0x000fe40000000f00 */
[----:B------:R1:W5:Y:S01]  /*03b0*/  LDG.E R4, desc[UR18][R4.64] ;  /* 0x0000001204047981 */ /* 0x000362000c1e1900 */
[----:B------:R-:W-:-:S03]  /*03c0*/  IMAD.WIDE R8, R14, R9, UR14 ;  /* 0x0000000e0e087e25 */ /* 0x000fc6000f8e0209 */
[----:B------:R-:W5:Y:S01]  /*03d0*/  LDG.E R23, desc[UR18][R2.64] ;  /* 0x0000001202177981 */ /* 0x000f62000c1e1900 */
[----:B0-----:R-:W-:-:S03]  /*03e0*/  IMAD.WIDE R10, R14, R27, UR16 ;  /* 0x000000100e0a7e25 */ /* 0x001fc6000f8e021b */
[----:B------:R-:W5:Y:S04]  /*03f0*/  LDG.E R7, desc[UR18][R6.64] ;  /* 0x0000001206077981 */ /* 0x000f68000c1e1900 */
[----:B------:R-:W5:Y:S04]  /*0400*/  LDG.E R24, desc[UR18][R2.64+0x4] ;  /* 0x0000041202187981 */ /* 0x000f68000c1e1900 */
[----:B------:R-:W5:Y:S04]  /*0410*/  LDG.E R8, desc[UR18][R8.64] ;  /* 0x0000001208087981 */ /* 0x000f68000c1e1900 */
[----:B------:R-:W5:Y:S04]  /*0420*/  LDG.E R25, desc[UR18][R2.64+0x8] ;  /* 0x0000081202197981 */ /* 0x000f68000c1e1900 */
[----:B------:R-:W5:Y:S04]  /*0430*/  LDG.E R10, desc[UR18][R10.64] ;  /* 0x000000120a0a7981 */ /* 0x000f68000c1e1900 */
[----:B------:R0:W5:Y:S01]  /*0440*/  LDG.E R27, desc[UR18][R2.64+0xc] ;  /* 0x00000c12021b7981 */ /* 0x000162000c1e1900 */
[----:B------:R-:W-:-:S04]  /*0450*/  UIADD3 UR5, UPT, UPT, UR5, 0x8, URZ ;  /* 0x0000000805057890 */ /* 0x000fc8000fffe0ff */
[----:B------:R-:W-:Y:S01]  /*0460*/  UISETP.NE.AND UP0, UPT, UR5, URZ, UPT ;  /* 0x000000ff0500728c */ /* 0x000fe2000bf05270 */
[----:B-1----:R-:W-:Y:S02]  /*0470*/  MOV R5, UR20 ;  /* 0x0000001400057c02 */ /* 0x002fe40008000f00 */
[----:B0-----:R-:W-:Y:S02]  /*0480*/  IADD3 R2, P0, PT, R2, 0x20, RZ ;  /* 0x0000002002027810 */ /* 0x001fe40007f1e0ff */
[----:B------:R-:W-:Y:S02]  /*0490*/  LEA R14, R5, R14, 0x3 ;  /* 0x0000000e050e7211 */ /* 0x000fe400078e18ff */
[----:B------:R-:W-:Y:S01]  /*04a0*/  IADD3.X R3, PT, PT, RZ, R3, RZ, P0, !PT ;  /* 0x00000003ff037210 */ /* 0x000fe200007fe4ff */
[----:B--2---:R-:W-:-:S04]  /*04b0*/  FFMA R22, R21, R22, R12 ;  /* 0x0000001615167223 */ /* 0x004fc8000000000c */
[----:B---3--:R-:W-:-:S04]  /*04c0*/  FFMA R20, R19, R20, R22 ;  /* 0x0000001413147223 */ /* 0x008fc80000000016 */
[----:B----4-:R-:W-:-:S04]  /*04d0*/  FFMA R18, R17, R18, R20 ;  /* 0x0000001211127223 */ /* 0x010fc80000000014 */
[----:B-----5:R-:W-:-:S04]  /*04e0*/  FFMA R16, R15, R16, R18 ;  /* 0x000000100f107223 */ /* 0x020fc80000000012 */
[----:B------:R-:W-:-:S04]  /*04f0*/  FFMA R23, R23, R4, R16 ;  /* 0x0000000417177223 */ /* 0x000fc80000000010 */
[----:B------:R-:W-:-:S04]  /*0500*/  FFMA R24, R24, R7, R23 ;  /* 0x0000000718187223 */ /* 0x000fc80000000017 */
[----:B------:R-:W-:-:S04]  /*0510*/  FFMA R8, R25, R8, R24 ;  /* 0x0000000819087223 */ /* 0x000fc80000000018 */
[----:B------:R-:W-:Y:S01]  /*0520*/  FFMA R12, R27, R10, R8 ;  /* 0x0000000a1b0c7223 */ /* 0x000fe20000000008 */
[----:B------:R-:W-:Y:S06]  /*0530*/  BRA.U UP0, `(.L_x_1) ;  /* 0xfffffffd003c7547 */ /* 0x000fec000b83ffff */
.L_x_0:
[----:B------:R-:W-:-:S04]  /*0540*/  ULOP3.LUT UR6, UR20, 0x7, URZ, 0xc0, !UPT ;  /* 0x0000000714067892 */ /* 0x000fc8000f8ec0ff */
[----:B------:R-:W-:-:S09]  /*0550*/  UISETP.NE.AND UP0, UPT, UR6, URZ, UPT ;  /* 0x000000ff0600728c */ /* 0x000fd2000bf05270 */
[----:B------:R-:W-:Y:S05]  /*0560*/  BRA.U !UP0, `(.L_x_2) ;  /* 0x0000000508387547 */ /* 0x000fea000b800000 */
[----:B------:R-:W-:Y:S02]  /*0570*/  UISETP.GE.U32.AND UP0, UPT, UR6, 0x4, UPT ;  /* 0x000000040600788c */ /* 0x000fe4000bf06070 */
[----:B------:R-:W-:-:S04]  /*0580*/  ULOP3.LUT UR5, UR20, 0x3, URZ, 0xc0, !UPT ;  /* 0x0000000314057892 */ /* 0x000fc8000f8ec0ff */
[----:B------:R-:W-:-:S03]  /*0590*/  UISETP.NE.AND UP1, UPT, UR5, URZ, UPT ;  /* 0x000000ff0500728c */ /* 0x000fc6000bf25270 */
[----:B------:R-:W-:Y:S08]  /*05a0*/  BRA.U !UP0, `(.L_x_3) ;  /* 0x00000001087c7547 */ /* 0x000ff0000b800000 */
[----:B------:R-:W1:Y:S01]  /*05b0*/  LDC.64 R6, c[0x0][0x388] ;  /* 0x0000e200ff067b82 */ /* 0x000e620000000a00 */
[----:B------:R-:W2:Y:S01]  /*05c0*/  LDCU.64 UR6, c[0x0][0x380] ;  /* 0x00007000ff0677ac */ /* 0x000ea20008000a00 */
[----:B------:R-:W-:Y:S01]  /*05d0*/  IMAD.U32 R9, RZ, RZ, UR4 ;  /* 0x00000004ff097e24 */ /* 0x000fe2000f8e00ff */
[C---:B------:R-:W-:Y:S02]  /*05e0*/  IADD3 R3, PT, PT, R13.reuse, UR4, RZ ;  /* 0x000000040d037c10 */ /* 0x040fe4000fffe0ff */
[----:B------:R-:W-:Y:S01]  /*05f0*/  IADD3 R10, P0, PT, R13, UR4, RZ ;  /* 0x000000040d0a7c10 */ /* 0x000fe2000ff1e0ff */
[----:B------:R-:W-:Y:S01]  /*0600*/  IMAD R9, R9, UR20, R0 ;  /* 0x0000001409097c24 */ /* 0x000fe2000f8e0200 */
[----:B------:R-:W-:Y:S01]  /*0610*/  MOV R11, UR20 ;  /* 0x00000014000b7c02 */ /* 0x000fe20008000f00 */
[----:B------:R-:W3:Y:S01]  /*0620*/  LDC.64 R4, c[0x0][0x380] ;  /* 0x0000e000ff047b82 */ /* 0x000ee20000000a00 */
[----:B------:R-:W-:Y:S01]  /*0630*/  MOV R15, UR20 ;  /* 0x00000014000f7c02 */ /* 0x000fe20008000f00 */
[----:B-1----:R-:W-:Y:S01]  /*0640*/  IMAD.WIDE R6, R9, 0x4, R6 ;  /* 0x0000000409067825 */ /* 0x002fe200078e0206 */
[----:B------:R-:W-:-:S05]  /*0650*/  MOV R9, UR20 ;  /* 0x0000001400097c02 */ /* 0x000fca0008000f00 */
[----:B------:R-:W-:Y:S02]  /*0660*/  IMAD.WIDE R8, R9, 0x4, R6 ;  /* 0x0000000409087825 */ /* 0x000fe400078e0206 */
[----:B0-----:R-:W4:Y:S02]  /*0670*/  LDG.E R6, desc[UR18][R6.64] ;  /* 0x0000001206067981 */ /* 0x001f24000c1e1900 */
[----:B---3--:R-:W-:Y:S01]  /*0680*/  IMAD.WIDE.U32 R4, R3, 0x4, R4 ;  /* 0x0000000403047825 */ /* 0x008fe200078e0004 */
[----:B------:R-:W-:Y:S01]  /*0690*/  IADD3.X R3, PT, PT, RZ, RZ, RZ, P0, !PT ;  /* 0x000000ffff037210 */ /* 0x000fe200007fe4ff */
[----:B------:R-:W3:Y:S01]  /*06a0*/  LDG.E R17, desc[UR18][R8.64] ;  /* 0x0000001208117981 */ /* 0x000ee2000c1e1900 */
[----:B--2---:R-:W-:-:S03]  /*06b0*/  LEA R2, P0, R10, UR6, 0x2 ;  /* 0x000000060a027c11 */ /* 0x004fc6000f8010ff */
[----:B------:R-:W4:Y:S01]  /*06c0*/  LDG.E R5, desc[UR18][R4.64] ;  /* 0x0000001204057981 */ /* 0x000f22000c1e1900 */
[----:B------:R-:W-:Y:S01]  /*06d0*/  LEA.HI.X R3, R10, UR7, R3, 0x2, P0 ;  /* 0x000000070a037c11 */ /* 0x000fe200080f1403 */
[----:B------:R-:W-:-:S04]  /*06e0*/  IMAD.WIDE R10, R11, 0x4, R8 ;  /* 0x000000040b0a7825 */ /* 0x000fc800078e0208 */
[----:B------:R-:W3:Y:S01]  /*06f0*/  LDG.E R16, desc[UR18][R2.64+0x4] ;  /* 0x0000041202107981 */ /* 0x000ee2000c1e1900 */
[----:B------:R-:W-:-:S03]  /*0700*/  IMAD.WIDE R14, R15, 0x4, R10 ;  /* 0x000000040f0e7825 */ /* 0x000fc600078e020a */
[----:B------:R-:W2:Y:S04]  /*0710*/  LDG.E R19, desc[UR18][R10.64] ;  /* 0x000000120a137981 */ /* 0x000ea8000c1e1900 */
[----:B------:R-:W2:Y:S04]  /*0720*/  LDG.E R18, desc[UR18][R2.64+0x8] ;  /* 0x0000081202127981 */ /* 0x000ea8000c1e1900 */
[----:B------:R-:W5:Y:S04]  /*0730*/  LDG.E R20, desc[UR18][R2.64+0xc] ;  /* 0x00000c1202147981 */ /* 0x000f68000c1e1900 */
[----:B------:R-:W5:Y:S01]  /*0740*/  LDG.E R14, desc[UR18][R14.64] ;  /* 0x000000120e0e7981 */ /* 0x000f62000c1e1900 */
[----:B------:R-:W-:Y:S01]  /*0750*/  UIADD3 UR4, UPT, UPT, UR4, 0x4, URZ ;  /* 0x0000000404047890 */ /* 0x000fe2000fffe0ff */
[----:B----4-:R-:W-:-:S04]  /*0760*/  FFMA R5, R5, R6, R12 ;  /* 0x0000000605057223 */ /* 0x010fc8000000000c */
[----:B---3--:R-:W-:-:S04]  /*0770*/  FFMA R5, R16, R17, R5 ;  /* 0x0000001110057223 */ /* 0x008fc80000000005 */
[----:B--2---:R-:W-:-:S04]  /*0780*/  FFMA R5, R18, R19, R5 ;  /* 0x0000001312057223 */ /* 0x004fc80000000005 */
[----:B-----5:R-:W-:-:S07]  /*0790*/  FFMA R12, R20, R14, R5 ;  /* 0x0000000e140c7223 */ /* 0x020fce0000000005 */
.L_x_3:
[----:B------:R-:W-:Y:S05]  /*07a0*/  BRA.U !UP1, `(.L_x_2) ;  /* 0x0000000109a87547 */ /* 0x000fea000b800000 */
[----:B------:R-:W-:Y:S01]  /*07b0*/  UISETP.NE.AND UP0, UPT, UR5, 0x1, UPT ;  /* 0x000000010500788c */ /* 0x000fe2000bf05270 */
[----:B------:R-:W-:Y:S01]  /*07c0*/  MOV R7, UR4 ;  /* 0x0000000400077c02 */ /* 0x000fe20008000f00 */
[----:B------:R-:W-:Y:S02]  /*07d0*/  ULOP3.LUT UR5, UR20, 0x1, URZ, 0xc0, !UPT ;  /* 0x0000000114057892 */ /* 0x000fe4000f8ec0ff */
[----:B------:R-:W-:Y:S02]  /*07e0*/  MOV R15, UR20 ;  /* 0x00000014000f7c02 */ /* 0x000fe40008000f00 */
[----:B------:R-:W-:Y:S01]  /*07f0*/  UISETP.NE.U32.AND UP1, UPT, UR5, 0x1, UPT ;  /* 0x000000010500788c */ /* 0x000fe2000bf25070 */
[----:B------:R-:W-:-:S04]  /*0800*/  PLOP3.LUT P1, PT, PT, PT, UP0, 0x80, 0x8 ;  /* 0x000000000008781c */ /* 0x000fc80003f2f008 */
[----:B------:R-:W1:Y:S01]  /*0810*/  @UP0 LDCU.128 UR8, c[0x0][0x380] ;  /* 0x00007000ff0807ac */ /* 0x000e620008000c00 */
[----:B------:R-:W-:Y:S01]  /*0820*/  PLOP3.LUT P0, PT, PT, PT, UP1, 0x80, 0x8 ;  /* 0x000000000008781c */ /* 0x000fe20003f0f018 */
[----:B------:R-:W2:Y:S04]  /*0830*/  @UP0 LDCU.64 UR6, c[0x0][0x380] ;  /* 0x00007000ff0607ac */ /* 0x000ea80008000a00 */
[----:B------:R-:W3:Y:S03]  /*0840*/  @!UP1 LDCU.128 UR12, c[0x0][0x380] ;  /* 0x00007000ff0c97ac */ /* 0x000ee60008000c00 */
[C---:B------:R-:W-:Y:S02]  /*0850*/  @P1 IADD3 R3, PT, PT, R13.reuse, UR4, RZ ;  /* 0x000000040d031c10 */ /* 0x040fe4000fffe0ff */
[----:B------:R-:W-:Y:S01]  /*0860*/  @P1 IADD3 R6, P2, PT, R13, UR4, RZ ;  /* 0x000000040d061c10 */ /* 0x000fe2000ff5e0ff */
[----:B------:R-:W-:Y:S01]  /*0870*/  @UP0 UIADD3 UR4, UPT, UPT, UR4, 0x2, URZ ;  /* 0x0000000204040890 */ /* 0x000fe2000fffe0ff */
[----:B-1----:R-:W-:Y:S01]  /*0880*/  MOV R11, UR9 ;  /* 0x00000009000b7c02 */ /* 0x002fe20008000f00 */
[----:B------:R-:W-:Y:S01]  /*0890*/  IMAD.U32 R10, RZ, RZ, UR8 ;  /* 0x00000008ff0a7e24 */ /* 0x000fe2000f8e00ff */
[----:B------:R-:W-:-:S02]  /*08a0*/  MOV R4, UR10 ;  /* 0x0000000a00047c02 */ /* 0x000fc40008000f00 */
[----:B------:R-:W-:Y:S01]  /*08b0*/  MOV R5, UR11 ;  /* 0x0000000b00057c02 */ /* 0x000fe20008000f00 */
[----:B------:R-:W-:-:S04]  /*08c0*/  @P1 IMAD.WIDE.U32 R10, R3, 0x4, R10 ;  /* 0x00000004030a1825 */ /* 0x000fc800078e000a */
[----:B------:R-:W-:Y:S01]  /*08d0*/  @P1 IMAD R3, R7, UR20, R0 ;  /* 0x0000001407031c24 */ /* 0x000fe2000f8e0200 */
[----:B------:R-:W-:Y:S01]  /*08e0*/  @P1 IADD3.X R7, PT, PT, RZ, RZ, RZ, P2, !PT ;  /* 0x000000ffff071210 */ /* 0x000fe200017fe4ff */
[----:B------:R-:W-:Y:S01]  /*08f0*/  IMAD.U32 R19, RZ, RZ, UR4 ;  /* 0x00000004ff137e24 */ /* 0x000fe2000f8e00ff */
[C---:B--2---:R-:W-:Y:S01]  /*0900*/  @P1 LEA R2, P2, R6.reuse, UR6, 0x2 ;  /* 0x0000000606021c11 */ /* 0x044fe2000f8410ff */
[----:B------:R-:W-:Y:S01]  /*0910*/  @P1 IMAD.WIDE R4, R3, 0x4, R4 ;  /* 0x0000000403041825 */ /* 0x000fe200078e0204 */
[----:B------:R-:W-:Y:S01]  /*0920*/  @!P0 IADD3 R17, PT, PT, R13, UR4, RZ ;  /* 0x000000040d118c10 */ /* 0x000fe2000fffe0ff */
[----:B0-----:R-:W2:Y:S01]  /*0930*/  @P1 LDG.E R11, desc[UR18][R10.64] ;  /* 0x000000120a0b1981 */ /* 0x001ea2000c1e1900 */
[----:B------:R-:W-:Y:S01]  /*0940*/  @P1 LEA.HI.X R3, R6, UR7, R7, 0x2, P2 ;  /* 0x0000000706031c11 */ /* 0x000fe200090f1407 */
[----:B------:R-:W-:Y:S01]  /*0950*/  @!P0 IMAD R19, R19, UR20, R0 ;  /* 0x0000001413138c24 */ /* 0x000fe2000f8e0200 */
[----:B---3--:R-:W-:Y:S01]  /*0960*/  MOV R6, UR12 ;  /* 0x0000000c00067c02 */ /* 0x008fe20008000f00 */
[----:B------:R-:W-:Y:S01]  /*0970*/  @P1 IMAD.WIDE R14, R15, 0x4, R4 ;  /* 0x000000040f0e1825 */ /* 0x000fe200078e0204 */
[----:B------:R-:W-:Y:S01]  /*0980*/  MOV R7, UR13 ;  /* 0x0000000d00077c02 */ /* 0x000fe20008000f00 */
[----:B------:R-:W2:Y:S01]  /*0990*/  @P1 LDG.E R4, desc[UR18][R4.64] ;  /* 0x0000001204041981 */ /* 0x000ea2000c1e1900 */
[----:B------:R-:W-:-:S02]  /*09a0*/  MOV R8, UR14 ;  /* 0x0000000e00087c02 */ /* 0x000fc40008000f00 */
[----:B------:R-:W-:Y:S01]  /*09b0*/  MOV R9, UR15 ;  /* 0x0000000f00097c02 */ /* 0x000fe20008000f00 */
[----:B------:R-:W-:Y:S01]  /*09c0*/  @!P0 IMAD.WIDE.U32 R6, R17, 0x4, R6 ;  /* 0x0000000411068825 */ /* 0x000fe200078e0006 */
[----:B------:R-:W3:Y:S03]  /*09d0*/  @P1 LDG.E R14, desc[UR18][R14.64] ;  /* 0x000000120e0e1981 */ /* 0x000ee6000c1e1900 */
[----:B------:R-:W-:Y:S01]  /*09e0*/  @!P0 IMAD.WIDE R8, R19, 0x4, R8 ;  /* 0x0000000413088825 */ /* 0x000fe200078e0208 */
[----:B------:R-:W3:Y:S04]  /*09f0*/  @P1 LDG.E R2, desc[UR18][R2.64+0x4] ;  /* 0x0000041202021981 */ /* 0x000ee8000c1e1900 */
[----:B------:R-:W4:Y:S04]  /*0a00*/  @!P0 LDG.E R7, desc[UR18][R6.64] ;  /* 0x0000001206078981 */ /* 0x000f28000c1e1900 */
[----:B------:R-:W4:Y:S01]  /*0a10*/  @!P0 LDG.E R8, desc[UR18][R8.64] ;  /* 0x0000001208088981 */ /* 0x000f22000c1e1900 */
[----:B--2---:R-:W-:-:S04]  /*0a20*/  @P1 FFMA R11, R11, R4, R12 ;  /* 0x000000040b0b1223 */ /* 0x004fc8000000000c */
[----:B---3--:R-:W-:-:S04]  /*0a30*/  @P1 FFMA R12, R2, R14, R11 ;  /* 0x0000000e020c1223 */ /* 0x008fc8000000000b */
[----:B----4-:R-:W-:-:S07]  /*0a40*/  @!P0 FFMA R12, R7, R8, R12 ;  /* 0x00000008070c8223 */ /* 0x010fce000000000c */
.L_x_2:
[----:B------:R-:W1:Y:S01]  /*0a50*/  LDC.64 R2, c[0x0][0x390] ;  /* 0x0000e400ff027b82 */ /* 0x000e620000000a00 */
[----:B------:R-:W-:-:S05]  /*0a60*/  IADD3 R13, PT, PT, R0, R13, RZ ;  /* 0x0000000d000d7210 */ /* 0x000fca0007ffe0ff */
[----:B-1----:R-:W-:-:S05]  /*0a70*/  IMAD.WIDE R2, R13, 0x4, R2 ;  /* 0x000000040d027825 */ /* 0x002fca00078e0202 */
[----:B0-----:R-:W-:Y:S01]  /*0a80*/  STG.E desc[UR18][R2.64], R12 ;  /* 0x0000000c02007986 */ /* 0x001fe2000c101912 */
[----:B------:R-:W-:Y:S05]  /*0a90*/  EXIT ;  /* 0x000000000000794d */ /* 0x000fea0003800000 */
.L_x_4:
[----:B------:R-:W-:-:S00]  /*0aa0*/  BRA `(.L_x_4) ;  /* 0xfffffffc00fc7947 */ /* 0x000fc0000383ffff */
[----:B------:R-:W-:-:S00]  /*0ab0*/  NOP ;  /* 0x0000000000007918 */ /* 0x000fc00000000000 */
        /* <DEDUP_REMOVED lines=12> */
.L_x_17:


//--------------------- .text._Z8init_matPfim     --------------------------
	.section	.text._Z8init_matPfim,"ax",@progbits
	.align	128
        .global         _Z8init_matPfim
        .type           _Z8init_matPfim,@function
        .size           _Z8init_matPfim,(.L_x_18 - _Z8init_matPfim)
        .other          _Z8init_matPfim,@"STO_CUDA_ENTRY STV_DEFAULT"
_Z8init_matPfim:
.text._Z8init_matPfim:
[----:B------:R-:W0:Y:S08]  /*0000*/  LDC R1, c[0x0][0x37c] ;  /* 0x0000df00ff017b82 */ /* 0x000e300000000800 */
[----:B------:R-:W1:Y:S01]  /*0010*/  LDC.64 R2, c[0x0][0x390] ;  /* 0x0000e400ff027b82 */ /* 0x000e620000000a00 */
[----:B------:R-:W2:Y:S01]  /*0020*/  S2R R11, SR_TID.Y ;  /* 0x00000000000b7919 */ /* 0x000ea20000002200 */
[----:B0-----:R-:W-:Y:S01]  /*0030*/  VIADD R1, R1, 0xffffffd0 ;  /* 0xffffffd001017836 */ /* 0x001fe20000000000 */
[----:B------:R-:W0:Y:S01]  /*0040*/  LDCU.64 UR6, c[0x0][0x358] ;  /* 0x00006b00ff0677ac */ /* 0x000e220008000a00 */
[----:B------:R-:W-:Y:S01]  /*0050*/  BSSY.RECONVERGENT B0, `(.L_x_5) ;  /* 0x0000262000007945 */ /* 0x000fe20003800200 */
[----:B------:R-:W3:Y:S03]  /*0060*/  S2R R13, SR_TID.X ;  /* 0x00000000000d7919 */ /* 0x000ee60000002100 */
[----:B------:R-:W2:Y:S08]  /*0070*/  S2UR UR4, SR_CTAID.Y ;  /* 0x00000000000479c3 */ /* 0x000eb00000002600 */
[----:B------:R-:W2:Y:S01]  /*0080*/  LDC R6, c[0x0][0x364] ;  /* 0x0000d900ff067b82 */ /* 0x000ea20000000800 */
[----:B-1----:R-:W-:-:S07]  /*0090*/  LOP3.LUT R0, R2, 0xaad26b49, RZ, 0x3c, !PT ;  /* 0xaad26b4902007812 */ /* 0x002fce00078e3cff */
[----:B------:R-:W3:Y:S01]  /*00a0*/  S2UR UR5, SR_CTAID.X ;  /* 0x00000000000579c3 */ /* 0x000ee20000002500 */
[----:B------:R-:W-:Y:S01]  /*00b0*/  LOP3.LUT R2, R3, 0xf7dcefdd, RZ, 0x3c, !PT ;  /* 0xf7dcefdd03027812 */ /* 0x000fe200078e3cff */
[----:B------:R-:W-:-:S04]  /*00c0*/  IMAD R0, R0, 0x4182bed5, RZ ;  /* 0x4182bed500007824 */ /* 0x000fc800078e02ff */
[----:B------:R-:W-:Y:S02]  /*00d0*/  IMAD R7, R2, -0x658354e5, RZ ;  /* 0x9a7cab1b02077824 */ /* 0x000fe400078e02ff */
[----:B------:R-:W3:Y:S01]  /*00e0*/  LDC R10, c[0x0][0x360] ;  /* 0x0000d800ff0a7b82 */ /* 0x000ee20000000800 */
[C---:B------:R-:W-:Y:S01]  /*00f0*/  LOP3.LUT R8, R0.reuse, 0x159a55e5, RZ, 0x3c, !PT ;  /* 0x159a55e500087812 */ /* 0x040fe200078e3cff */
[C---:B------:R-:W-:Y:S01]  /*0100*/  VIADD R5, R0.reuse, 0x583f19 ;  /* 0x00583f1900057836 */ /* 0x040fe20000000000 */
[C---:B------:R-:W-:Y:S01]  /*0110*/  IADD3 R2, PT, PT, R0.reuse, 0x64f0c9, R7 ;  /* 0x0064f0c900027810 */ /* 0x040fe20007ffe007 */
[----:B------:R-:W-:Y:S01]  /*0120*/  VIADD R3, R0, 0x75bcd15 ;  /* 0x075bcd1500037836 */ /* 0x000fe20000000000 */
[C---:B------:R-:W-:Y:S01]  /*0130*/  LOP3.LUT R4, R7.reuse, 0x5491333, RZ, 0x3c, !PT ;  /* 0x0549133307047812 */ /* 0x040fe200078e3cff */
[----:B------:R-:W-:Y:S02]  /*0140*/  VIADD R9, R7, 0x1f123bb5 ;  /* 0x1f123bb507097836 */ /* 0x000fe40000000000 */
[----:B--2---:R-:W-:Y:S01]  /*0150*/  IMAD R7, R6, UR4, R11 ;  /* 0x0000000406077c24 */ /* 0x004fe2000f8e020b */
[----:B------:R1:W-:Y:S04]  /*0160*/  STL.64 [R1], R2 ;  /* 0x0000000201007387 */ /* 0x0003e80000100a00 */
[----:B------:R1:W-:Y:S01]  /*0170*/  STL.64 [R1+0x8], R8 ;  /* 0x0000080801007387 */ /* 0x0003e20000100a00 */
[----:B------:R-:W-:-:S03]  /*0180*/  ISETP.NE.AND P0, PT, R7, RZ, PT ;  /* 0x000000ff0700720c */ /* 0x000fc60003f05270 */
[----:B------:R1:W-:Y:S01]  /*0190*/  STL.64 [R1+0x10], R4 ;  /* 0x0000100401007387 */ /* 0x0003e20000100a00 */
[----:B---3--:R-:W-:-:S09]  /*01a0*/  IMAD R0, R10, UR5, R13 ;  /* 0x000000050a007c24 */ /* 0x008fd2000f8e020d */
[----:B0-----:R-:W-:Y:S05]  /*01b0*/  @!P0 BRA `(.L_x_6) ;  /* 0x00000024002c8947 */ /* 0x001fea0003800000 */
[----:B------:R-:W-:Y:S02]  /*01c0*/  IMAD.MOV.U32 R13, RZ, RZ, R7 ;  /* 0x000000ffff0d7224 */ /* 0x000fe400078e0007 */
[----:B------:R-:W-:Y:S02]  /*01d0*/  IMAD.MOV.U32 R12, RZ, RZ, RZ ;  /* 0x000000ffff0c7224 */ /* 0x000fe400078e00ff */
[----:B------:R-:W-:-:S07]  /*01e0*/  IMAD.MOV.U32 R6, RZ, RZ, RZ ;  /* 0x000000ffff067224 */ /* 0x000fce00078e00ff */
.L_x_15:
[----:B-1----:R-:W-:Y:S01]  /*01f0*/  LOP3.LUT R2, R13, 0x3, RZ, 0xc0, !PT ;  /* 0x000000030d027812 */ /* 0x002fe200078ec0ff */
[----:B------:R-:W-:Y:S03]  /*0200*/  BSSY.RECONVERGENT B1, `(.L_x_7) ;  /* 0x0000240000017945 */ /* 0x000fe60003800200 */
[----:B------:R-:W-:-:S04]  /*0210*/  ISETP.NE.U32.AND P0, PT, R2, RZ, PT ;  /* 0x000000ff0200720c */ /* 0x000fc80003f05070 */
[----:B------:R-:W-:-:S13]  /*0220*/  ISETP.NE.AND.EX P0, PT, RZ, RZ, PT, P0 ;  /* 0x000000ffff00720c */ /* 0x000fda0003f05300 */
[----:B0-----:R-:W-:Y:S05]  /*0230*/  @!P0 BRA `(.L_x_8) ;  /* 0x0000002000f08947 */ /* 0x001fea0003800000 */
[----:B------:R-:W0:Y:S01]  /*0240*/  LDC.64 R10, c[0x4][RZ] ;  /* 0x01000000ff0a7b82 */ /* 0x000e220000000a00 */
[----:B------:R-:W-:Y:S02]  /*0250*/  CS2R R2, SRZ ;  /* 0x0000000000027805 */ /* 0x000fe4000001ff00 */
[----:B------:R-:W-:Y:S02]  /*0260*/  CS2R R4, SRZ ;  /* 0x0000000000047805 */ /* 0x000fe4000001ff00 */
[----:B------:R-:W-:Y:S01]  /*0270*/  CS2R R8, SRZ ;  /* 0x0000000000087805 */ /* 0x000fe2000001ff00 */
[----:B0-----:R-:W-:-:S07]  /*0280*/  IMAD.WIDE.U32 R10, R6, 0xc80, R10 ;  /* 0x00000c80060a7825 */ /* 0x001fce00078e000a */
.L_x_10:
[----:B------:R-:W-:-:S06]  /*0290*/  IMAD R16, R2, 0x4, R1 ;  /* 0x0000000402107824 */ /* 0x000fcc00078e0201 */
[----:B------:R-:W5:Y:S01]  /*02a0*/  LDL R16, [R16+0x4] ;  /* 0x0000040010107983 */ /* 0x000f620000100800 */
[----:B------:R-:W-:-:S05]  /*02b0*/  UMOV UR4, URZ ;  /* 0x000000ff00047c82 */ /* 0x000fca0008000000 */
.L_x_9:
[----:B-----5:R-:W-:Y:S01]  /*02c0*/  SHF.R.U32.HI R21, RZ, UR4, R16 ;  /* 0x00000004ff157c19 */ /* 0x020fe20008011610 */
[----:B------:R-:W-:-:S03]  /*02d0*/  IMAD.SHL.U32 R14, R2, 0x20, RZ ;  /* 0x00000020020e7824 */ /* 0x000fc600078e00ff */
[----:B------:R-:W-:Y:S01]  /*02e0*/  LOP3.LUT R15, R21, 0x1, RZ, 0xc0, !PT ;  /* 0x00000001150f7812 */ /* 0x000fe200078ec0ff */
[----:B------:R-:W-:-:S03]  /*02f0*/  VIADD R14, R14, UR4 ;  /* 0x000000040e0e7c36 */ /* 0x000fc60008000000 */
[----:B------:R-:W-:Y:S01]  /*0300*/  ISETP.NE.U32.AND P0, PT, R15, 0x1, PT ;  /* 0x000000010f00780c */ /* 0x000fe20003f05070 */
[----:B------:R-:W-:-:S03]  /*0310*/  IMAD R15, R14, 0x5, RZ ;  /* 0x000000050e0f7824 */ /* 0x000fc600078e02ff */
[----:B------:R-:W-:Y:S01]  /*0320*/  R2P PR, R21, 0x7e ;  /* 0x0000007e15007804 */ /* 0x000fe20000000000 */
[----:B------:R-:W-:-:S08]  /*0330*/  IMAD.WIDE.U32 R14, R15, 0x4, R10 ;  /* 0x000000040f0e7825 */ /* 0x000fd000078e000a */
[----:B------:R-:W2:Y:S04]  /*0340*/  @!P0 LDG.E R20, desc[UR6][R14.64+0x10] ;  /* 0x000010060e148981 */ /* 0x000ea8000c1e1900 */
[----:B------:R-:W3:Y:S04]  /*0350*/  @P1 LDG.E R22, desc[UR6][R14.64+0x24] ;  /* 0x000024060e161981 */ /* 0x000ee8000c1e1900 */
[----:B------:R-:W4:Y:S04]  /*0360*/  @P2 LDG.E R24, desc[UR6][R14.64+0x38] ;  /* 0x000038060e182981 */ /* 0x000f28000c1e1900 */
[----:B------:R-:W4:Y:S04]  /*0370*/  @P3 LDG.E R26, desc[UR6][R14.64+0x4c] ;  /* 0x00004c060e1a3981 */ /* 0x000f28000c1e1900 */
[----:B------:R-:W4:Y:S04]  /*0380*/  @P4 LDG.E R28, desc[UR6][R14.64+0x60] ;  /* 0x000060060e1c4981 */ /* 0x000f28000c1e1900 */
[----:B------:R-:W4:Y:S04]  /*0390*/  @!P0 LDG.E R18, desc[UR6][R14.64] ;  /* 0x000000060e128981 */ /* 0x000f28000c1e1900 */
[----:B------:R-:W4:Y:S04]  /*03a0*/  @!P0 LDG.E R17, desc[UR6][R14.64+0x4] ;  /* 0x000004060e118981 */ /* 0x000f28000c1e1900 */
[----:B------:R-:W4:Y:S04]  /*03b0*/  @P5 LDG.E R19, desc[UR6][R14.64+0x74] ;  /* 0x000074060e135981 */ /* 0x000f28000c1e1900 */
[----:B------:R-:W4:Y:S04]  /*03c0*/  @P1 LDG.E R23, desc[UR6][R14.64+0x20] ;  /* 0x000020060e171981 */ /* 0x000f28000c1e1900 */
[----:B------:R-:W4:Y:S01]  /*03d0*/  @P3 LDG.E R25, desc[UR6][R14.64+0x48] ;  /* 0x000048060e193981 */ /* 0x000f22000c1e1900 */
[----:B--2---:R-:W-:-:S03]  /*03e0*/  @!P0 LOP3.LUT R5, R5, R20, RZ, 0x3c, !PT ;  /* 0x0000001405058212 */ /* 0x004fc600078e3cff */
[----:B------:R-:W2:Y:S01]  /*03f0*/  @P1 LDG.E R20, desc[UR6][R14.64+0x14] ;  /* 0x000014060e141981 */ /* 0x000ea2000c1e1900 */
[----:B---3--:R-:W-:-:S03]  /*0400*/  @P1 LOP3.LUT R5, R5, R22, RZ, 0x3c, !PT ;  /* 0x0000001605051212 */ /* 0x008fc600078e3cff */
[----:B------:R-:W3:Y:S01]  /*0410*/  @P1 LDG.E R22, desc[UR6][R14.64+0x1c] ;  /* 0x00001c060e161981 */ /* 0x000ee2000c1e1900 */
[----:B----4-:R-:W-:-:S03]  /*0420*/  @P2 LOP3.LUT R5, R5, R24, RZ, 0x3c, !PT ;  /* 0x0000001805052212 */ /* 0x010fc600078e3cff */
[----:B------:R-:W4:Y:S01]  /*0430*/  @P2 LDG.E R24, desc[UR6][R14.64+0x28] ;  /* 0x000028060e182981 */ /* 0x000f22000c1e1900 */
[----:B------:R-:W-:-:S03]  /*0440*/  @P3 LOP3.LUT R5, R5, R26, RZ, 0x3c, !PT ;  /* 0x0000001a05053212 */ /* 0x000fc600078e3cff */
[----:B------:R-:W3:Y:S01]  /*0450*/  @P6 LDG.E R26, desc[UR6][R14.64+0x88] ;  /* 0x000088060e1a6981 */ /* 0x000ee2000c1e1900 */
[----:B------:R-:W-:Y:S02]  /*0460*/  @P4 LOP3.LUT R5, R5, R28, RZ, 0x3c, !PT ;  /* 0x0000001c05054212 */ /* 0x000fe400078e3cff */
[----:B------:R-:W-:Y:S02]  /*0470*/  @!P0 LOP3.LUT R3, R3, R18, RZ, 0x3c, !PT ;  /* 0x0000001203038212 */ /* 0x000fe400078e3cff */
[----:B------:R-:W3:Y:S01]  /*0480*/  @!P0 LDG.E R18, desc[UR6][R14.64+0x8] ;  /* 0x000008060e128981 */ /* 0x000ee2000c1e1900 */
[----:B------:R-:W-:-:S03]  /*0490*/  @!P0 LOP3.LUT R8, R8, R17, RZ, 0x3c, !PT ;  /* 0x0000001108088212 */ /* 0x000fc600078e3cff */
[----:B------:R-:W3:Y:S01]  /*04a0*/  @!P0 LDG.E R17, desc[UR6][R14.64+0xc] ;  /* 0x00000c060e118981 */ /* 0x000ee2000c1e1900 */
[----:B------:R-:W-:-:S03]  /*04b0*/  @P5 LOP3.LUT R5, R5, R19, RZ, 0x3c, !PT ;  /* 0x0000001305055212 */ /* 0x000fc600078e3cff */
[----:B------:R-:W3:Y:S01]  /*04c0*/  @P1 LDG.E R19, desc[UR6][R14.64+0x18] ;  /* 0x000018060e131981 */ /* 0x000ee2000c1e1900 */
[----:B--2---:R-:W-:-:S03]  /*04d0*/  @P1 LOP3.LUT R3, R3, R20, RZ, 0x3c, !PT ;  /* 0x0000001403031212 */ /* 0x004fc600078e3cff */
[----:B------:R-:W2:Y:S01]  /*04e0*/  @P3 LDG.E R20, desc[UR6][R14.64+0x3c] ;  /* 0x00003c060e143981 */ /* 0x000ea2000c1e1900 */
[----:B----4-:R-:W-:-:S03]  /*04f0*/  @P2 LOP3.LUT R3, R3, R24, RZ, 0x3c, !PT ;  /* 0x0000001803032212 */ /* 0x010fc600078e3cff */
[----:B------:R-:W4:Y:S01]  /*0500*/  @P4 LDG.E R24, desc[UR6][R14.64+0x50] ;  /* 0x000050060e184981 */ /* 0x000f22000c1e1900 */
[----:B---3--:R-:W-:-:S03]  /*0510*/  @!P0 LOP3.LUT R9, R9, R18, RZ, 0x3c, !PT ;  /* 0x0000001209098212 */ /* 0x008fc600078e3cff */
[----:B------:R-:W3:Y:S01]  /*0520*/  @P2 LDG.E R18, desc[UR6][R14.64+0x30] ;  /* 0x000030060e122981 */ /* 0x000ee2000c1e1900 */
[----:B------:R-:W-:-:S03]  /*0530*/  @!P0 LOP3.LUT R4, R4, R17, RZ, 0x3c, !PT ;  /* 0x0000001104048212 */ /* 0x000fc600078e3cff */
[----:B------:R-:W3:Y:S01]  /*0540*/  @P2 LDG.E R17, desc[UR6][R14.64+0x2c] ;  /* 0x00002c060e112981 */ /* 0x000ee2000c1e1900 */
[----:B------:R-:W-:-:S03]  /*0550*/  @P1 LOP3.LUT R8, R8, R19, RZ, 0x3c, !PT ;  /* 0x0000001308081212 */ /* 0x000fc600078e3cff */
[----:B------:R-:W3:Y:S01]  /*0560*/  @P2 LDG.E R19, desc[UR6][R14.64+0x34] ;  /* 0x000034060e132981 */ /* 0x000ee2000c1e1900 */
[----:B------:R-:W-:Y:S02]  /*0570*/  @P1 LOP3.LUT R9, R9, R22, RZ, 0x3c, !PT ;  /* 0x0000001609091212 */ /* 0x000fe400078e3cff */
[----:B------:R-:W-:Y:S01]  /*0580*/  @P1 LOP3.LUT R4, R4, R23, RZ, 0x3c, !PT ;  /* 0x0000001704041212 */ /* 0x000fe200078e3cff */
[----:B------:R-:W3:Y:S04]  /*0590*/  @P3 LDG.E R22, desc[UR6][R14.64+0x44] ;  /* 0x000044060e163981 */ /* 0x000ee8000c1e1900 */
[----:B------:R-:W3:Y:S01]  /*05a0*/  @P3 LDG.E R23, desc[UR6][R14.64+0x40] ;  /* 0x000040060e173981 */ /* 0x000ee2000c1e1900 */
[----:B--2---:R-:W-:-:S03]  /*05b0*/  @P3 LOP3.LUT R3, R3, R20, RZ, 0x3c, !PT ;  /* 0x0000001403033212 */ /* 0x004fc600078e3cff */
[----:B------:R-:W2:Y:S01]  /*05c0*/  @P5 LDG.E R20, desc[UR6][R14.64+0x64] ;  /* 0x000064060e145981 */ /* 0x000ea2000c1e1900 */
[----:B----4-:R-:W-:-:S03]  /*05d0*/  @P4 LOP3.LUT R3, R3, R24, RZ, 0x3c, !PT ;  /* 0x0000001803034212 */ /* 0x010fc600078e3cff */
[----:B------:R-:W4:Y:S01]  /*05e0*/  @P6 LDG.E R24, desc[UR6][R14.64+0x78] ;  /* 0x000078060e186981 */ /* 0x000f22000c1e1900 */
[----:B---3--:R-:W-:-:S03]  /*05f0*/  @P2 LOP3.LUT R9, R9, R18, RZ, 0x3c, !PT ;  /* 0x0000001209092212 */ /* 0x008fc600078e3cff */
[----:B------:R-:W3:Y:S01]  /*0600*/  @P4 LDG.E R18, desc[UR6][R14.64+0x58] ;  /* 0x000058060e124981 */ /* 0x000ee2000c1e1900 */
[----:B------:R-:W-:-:S03]  /*0610*/  @P2 LOP3.LUT R8, R8, R17, RZ, 0x3c, !PT ;  /* 0x0000001108082212 */ /* 0x000fc600078e3cff */
[----:B------:R-:W3:Y:S01]  /*0620*/  @P4 LDG.E R17, desc[UR6][R14.64+0x54] ;  /* 0x000054060e114981 */ /* 0x000ee2000c1e1900 */
[----:B------:R-:W-:-:S03]  /*0630*/  @P2 LOP3.LUT R4, R4, R19, RZ, 0x3c, !PT ;  /* 0x0000001304042212 */ /* 0x000fc600078e3cff */
[----:B------:R-:W3:Y:S01]  /*0640*/  @P4 LDG.E R19, desc[UR6][R14.64+0x5c] ;  /* 0x00005c060e134981 */ /* 0x000ee2000c1e1900 */
[----:B------:R-:W-:Y:S02]  /*0650*/  @P3 LOP3.LUT R9, R9, R22, RZ, 0x3c, !PT ;  /* 0x0000001609093212 */ /* 0x000fe400078e3cff */
[----:B------:R-:W-:Y:S01]  /*0660*/  @P3 LOP3.LUT R4, R4, R25, RZ, 0x3c, !PT ;  /* 0x0000001904043212 */ /* 0x000fe200078e3cff */
[----:B------:R-:W3:Y:S01]  /*0670*/  @P5 LDG.E R22, desc[UR6][R14.64+0x6c] ;  /* 0x00006c060e165981 */ /* 0x000ee2000c1e1900 */
[----:B------:R-:W-:-:S03]  /*0680*/  @P3 LOP3.LUT R8, R8, R23, RZ, 0x3c, !PT ;  /* 0x0000001708083212 */ /* 0x000fc600078e3cff */
[----:B------:R-:W3:Y:S04]  /*0690*/  @P5 LDG.E R23, desc[UR6][R14.64+0x68] ;  /* 0x000068060e175981 */ /* 0x000ee8000c1e1900 */
[----:B------:R-:W3:Y:S01]  /*06a0*/  @P5 LDG.E R25, desc[UR6][R14.64+0x70] ;  /* 0x000070060e195981 */ /* 0x000ee2000c1e1900 */
[----:B------:R-:W-:Y:S02]  /*06b0*/  LOP3.LUT P0, RZ, R21, 0x80, RZ, 0xc0, !PT ;  /* 0x0000008015ff7812 */ /* 0x000fe4000780c0ff */
[----:B--2---:R-:W-:-:S11]  /*06c0*/  @P5 LOP3.LUT R3, R3, R20, RZ, 0x3c, !PT ;  /* 0x0000001403035212 */ /* 0x004fd600078e3cff */
        /* <DEDUP_REMOVED lines=15> */
[----:B------:R-:W-:Y:S02]  /*07c0*/  @P6 LOP3.LUT R5, R5, R26, RZ, 0x3c, !PT ;  /* 0x0000001a05056212 */ /* 0x000fe400078e3cff */
[----:B--2---:R-:W-:Y:S02]  /*07d0*/  @P0 LOP3.LUT R3, R3, R20, RZ, 0x3c, !PT ;  /* 0x0000001403030212 */ /* 0x004fe400078e3cff */
[----:B----4-:R-:W-:Y:S02]  /*07e0*/  @P0 LOP3.LUT R5, R5, R24, RZ, 0x3c, !PT ;  /* 0x0000001805050212 */ /* 0x010fe400078e3cff */
[----:B---3--:R-:W-:Y:S02]  /*07f0*/  @P6 LOP3.LUT R9, R9, R18, RZ, 0x3c, !PT ;  /* 0x0000001209096212 */ /* 0x008fe400078e3cff */
[----:B------:R-:W-:Y:S02]  /*0800*/  @P6 LOP3.LUT R8, R8, R17, RZ, 0x3c, !PT ;  /* 0x0000001108086212 */ /* 0x000fe400078e3cff */
[----:B------:R-:W-:-:S02]  /*0810*/  @P6 LOP3.LUT R4, R4, R19, RZ, 0x3c, !PT ;  /* 0x0000001304046212 */ /* 0x000fc400078e3cff */
[----:B------:R-:W-:Y:S02]  /*0820*/  @P0 LOP3.LUT R9, R9, R22, RZ, 0x3c, !PT ;  /* 0x0000001609090212 */ /* 0x000fe400078e3cff */
[----:B------:R-:W-:Y:S02]  /*0830*/  @P0 LOP3.LUT R8, R8, R23, RZ, 0x3c, !PT ;  /* 0x0000001708080212 */ /* 0x000fe400078e3cff */
[----:B------:R-:W-:Y:S02]  /*0840*/  @P0 LOP3.LUT R4, R4, R25, RZ, 0x3c, !PT ;  /* 0x0000001904040212 */ /* 0x000fe400078e3cff */
[----:B------:R-:W-:-:S13]  /*0850*/  R2P PR, R21.B1, 0x7f ;  /* 0x0000007f15007804 */ /* 0x000fda0000001000 */
[----:B------:R-:W2:Y:S04]  /*0860*/  @P0 LDG.E R18, desc[UR6][R14.64+0xa0] ;  /* 0x0000a0060e120981 */ /* 0x000ea8000c1e1900 */
[----:B------:R-:W3:Y:S04]  /*0870*/  @P0 LDG.E R17, desc[UR6][R14.64+0xa4] ;  /* 0x0000a4060e110981 */ /* 0x000ee8000c1e1900 */
[----:B------:R-:W4:Y:S04]  /*0880*/  @P0 LDG.E R20, desc[UR6][R14.64+0xa8] ;  /* 0x0000a8060e140981 */ /* 0x000f28000c1e1900 */
[----:B------:R-:W4:Y:S04]  /*0890*/  @P0 LDG.E R19, desc[UR6][R14.64+0xac] ;  /* 0x0000ac060e130981 */ /* 0x000f28000c1e1900 */
[----:B------:R-:W4:Y:S04]  /*08a0*/  @P0 LDG.E R22, desc[UR6][R14.64+0xb0] ;  /* 0x0000b0060e160981 */ /* 0x000f28000c1e1900 */
[----:B------:R-:W4:Y:S04]  /*08b0*/  @P1 LDG.E R24, desc[UR6][R14.64+0xb4] ;  /* 0x0000b4060e181981 */ /* 0x000f28000c1e1900 */
[----:B------:R-:W4:Y:S04]  /*08c0*/  @P1 LDG.E R26, desc[UR6][R14.64+0xbc] ;  /* 0x0000bc060e1a1981 */ /* 0x000f28000c1e1900 */
[----:B------:R-:W4:Y:S04]  /*08d0*/  @P1 LDG.E R23, desc[UR6][R14.64+0xb8] ;  /* 0x0000b8060e171981 */ /* 0x000f28000c1e1900 */
[----:B------:R-:W4:Y:S04]  /*08e0*/  @P1 LDG.E R28, desc[UR6][R14.64+0xc4] ;  /* 0x0000c4060e1c1981 */ /* 0x000f28000c1e1900 */
[----:B------:R-:W4:Y:S01]  /*08f0*/  @P1 LDG.E R25, desc[UR6][R14.64+0xc0] ;  /* 0x0000c0060e191981 */ /* 0x000f22000c1e1900 */
[----:B--2---:R-:W-:-:S03]  /*0900*/  @P0 LOP3.LUT R3, R3, R18, RZ, 0x3c, !PT ;  /* 0x0000001203030212 */ /* 0x004fc600078e3cff */
[----:B------:R-:W2:Y:S01]  /*0910*/  @P2 LDG.E R18, desc[UR6][R14.64+0xc8] ;  /* 0x0000c8060e122981 */ /* 0x000ea2000c1e1900 */
[----:B---3--:R-:W-:-:S03]  /*0920*/  @P0 LOP3.LUT R8, R8, R17, RZ, 0x3c, !PT ;  /* 0x0000001108080212 */ /* 0x008fc600078e3cff */
[----:B------:R-:W3:Y:S01]  /*0930*/  @P2 LDG.E R17, desc[UR6][R14.64+0xcc] ;  /* 0x0000cc060e112981 */ /* 0x000ee2000c1e1900 */
[----:B----4-:R-:W-:-:S03]  /*0940*/  @P0 LOP3.LUT R9, R9, R20, RZ, 0x3c, !PT ;  /* 0x0000001409090212 */ /* 0x010fc600078e3cff */
[----:B------:R-:W4:Y:S01]  /*0950*/  @P3 LDG.E R20, desc[UR6][R14.64+0xec] ;  /* 0x0000ec060e143981 */ /* 0x000f22000c1e1900 */
[----:B------:R-:W-:-:S03]  /*0960*/  @P0 LOP3.LUT R4, R4, R19, RZ, 0x3c, !PT ;  /* 0x0000001304040212 */ /* 0x000fc600078e3cff */
[----:B------:R-:W4:Y:S01]  /*0970*/  @P2 LDG.E R19, desc[UR6][R14.64+0xd4] ;  /* 0x0000d4060e132981 */ /* 0x000f22000c1e1900 */
[----:B------:R-:W-:Y:S02]  /*0980*/  @P0 LOP3.LUT R5, R5, R22, RZ, 0x3c, !PT ;  /* 0x0000001605050212 */ /* 0x000fe400078e3cff */
[----:B------:R-:W-:Y:S01]  /*0990*/  LOP3.LUT P0, RZ, R21, 0x8000, RZ, 0xc0, !PT ;  /* 0x0000800015ff7812 */ /* 0x000fe2000780c0ff */
[----:B------:R-:W4:Y:S01]  /*09a0*/  @P2 LDG.E R22, desc[UR6][R14.64+0xd0] ;  /* 0x0000d0060e162981 */ /* 0x000f22000c1e1900 */
[----:B------:R-:W-:-:S03]  /*09b0*/  @P1 LOP3.LUT R3, R3, R24, RZ, 0x3c, !PT ;  /* 0x0000001803031212 */ /* 0x000fc600078e3cff */
[----:B------:R-:W4:Y:S01]  /*09c0*/  @P3 LDG.E R21, desc[UR6][R14.64+0xe0] ;  /* 0x0000e0060e153981 */ /* 0x000f22000c1e1900 */
[----:B------:R-:W-:-:S03]  /*09d0*/  @P1 LOP3.LUT R9, R9, R26, RZ, 0x3c, !PT ;  /* 0x0000001a09091212 */ /* 0x000fc600078e3cff */
[----:B------:R-:W4:Y:S01]  /*09e0*/  @P2 LDG.E R24, desc[UR6][R14.64+0xd8] ;  /* 0x0000d8060e182981 */ /* 0x000f22000c1e1900 */
[----:B------:R-:W-:-:S03]  /*09f0*/  @P1 LOP3.LUT R8, R8, R23, RZ, 0x3c, !PT ;  /* 0x0000001708081212 */ /* 0x000fc600078e3cff */
[----:B------:R-:W4:Y:S01]  /*0a00*/  @P3 LDG.E R26, desc[UR6][R14.64+0xdc] ;  /* 0x0000dc060e1a3981 */ /* 0x000f22000c1e1900 */
[----:B------:R-:W-:-:S03]  /*0a10*/  @P1 LOP3.LUT R5, R5, R28, RZ, 0x3c, !PT ;  /* 0x0000001c05051212 */ /* 0x000fc600078e3cff */
[----:B------:R-:W4:Y:S04]  /*0a20*/  @P3 LDG.E R28, desc[UR6][R14.64+0xe4] ;  /* 0x0000e4060e1c3981 */ /* 0x000f28000c1e1900 */
[----:B------:R-:W4:Y:S01]  /*0a30*/  @P3 LDG.E R23, desc[UR6][R14.64+0xe8] ;  /* 0x0000e8060e173981 */ /* 0x000f22000c1e1900 */
[----:B--2---:R-:W-:-:S03]  /*0a40*/  @P2 LOP3.LUT R3, R3, R18, RZ, 0x3c, !PT ;  /* 0x0000001203032212 */ /* 0x004fc600078e3cff */
[----:B------:R-:W2:Y:S01]  /*0a50*/  @P4 LDG.E R18, desc[UR6][R14.64+0xf0] ;  /* 0x0000f0060e124981 */ /* 0x000ea2000c1e1900 */
[----:B---3--:R-:W-:Y:S02]  /*0a60*/  @P2 LOP3.LUT R8, R8, R17, RZ, 0x3c, !PT ;  /* 0x0000001108082212 */ /* 0x008fe400078e3cff */
[----:B------:R-:W-:Y:S01]  /*0a70*/  @P1 LOP3.LUT R4, R4, R25, RZ, 0x3c, !PT ;  /* 0x0000001904041212 */ /* 0x000fe200078e3cff */
[----:B------:R-:W3:Y:S03]  /*0a80*/  @P5 LDG.E R17, desc[UR6][R14.64+0x110] ;  /* 0x000110060e115981 */ /* 0x000ee6000c1e1900 */
[----:B----4-:R-:W-:Y:S02]  /*0a90*/  @P2 LOP3.LUT R4, R4, R19, RZ, 0x3c, !PT ;  /* 0x0000001304042212 */ /* 0x010fe400078e3cff */
[----:B------:R-:W4:Y:S01]  /*0aa0*/  @P4 LDG.E R19, desc[UR6][R14.64+0xf4] ;  /* 0x0000f4060e134981 */ /* 0x000f22000c1e1900 */
        /* <DEDUP_REMOVED lines=12> */
[----:B--2---:R-:W-:-:S03]  /*0b70*/  @P4 LOP3.LUT R3, R3, R18, RZ, 0x3c, !PT ;  /* 0x0000001203034212 */ /* 0x004fc600078e3cff */
[----:B------:R-:W2:Y:S01]  /*0b80*/  @P5 LDG.E R18, desc[UR6][R14.64+0x114] ;  /* 0x000114060e125981 */ /* 0x000ea2000c1e1900 */
[----:B------:R-:W-:-:S03]  /*0b90*/  @P3 LOP3.LUT R5, R5, R20, RZ, 0x3c, !PT ;  /* 0x0000001405053212 */ /* 0x000fc600078e3cff */
[----:B------:R-:W2:Y:S01]  /*0ba0*/  @P6 LDG.E R20, desc[UR6][R14.64+0x118] ;  /* 0x000118060e146981 */ /* 0x000ea2000c1e1900 */
[----:B----4-:R-:W-:-:S03]  /*0bb0*/  @P4 LOP3.LUT R8, R8, R19, RZ, 0x3c, !PT ;  /* 0x0000001308084212 */ /* 0x010fc600078e3cff */
[----:B------:R-:W4:Y:S01]  /*0bc0*/  @P6 LDG.E R19, desc[UR6][R14.64+0x11c] ;  /* 0x00011c060e136981 */ /* 0x000f22000c1e1900 */
[----:B---3--:R-:W-:-:S03]  /*0bd0*/  @P4 LOP3.LUT R9, R9, R22, RZ, 0x3c, !PT ;  /* 0x0000001609094212 */ /* 0x008fc600078e3cff */
[----:B------:R-:W3:Y:S01]  /*0be0*/  @P6 LDG.E R22, desc[UR6][R14.64+0x120] ;  /* 0x000120060e166981 */ /* 0x000ee2000c1e1900 */
[----:B------:R-:W-:-:S03]  /*0bf0*/  @P4 LOP3.LUT R4, R4, R21, RZ, 0x3c, !PT ;  /* 0x0000001504044212 */ /* 0x000fc600078e3cff */
[----:B------:R-:W3:Y:S01]  /*0c00*/  @P0 LDG.E R21, desc[UR6][R14.64+0x130] ;  /* 0x000130060e150981 */ /* 0x000ee2000c1e1900 */
[----:B------:R-:W-:Y:S02]  /*0c10*/  @P4 LOP3.LUT R5, R5, R24, RZ, 0x3c, !PT ;  /* 0x0000001805054212 */ /* 0x000fe400078e3cff */
[----:B------:R-:W-:Y:S01]  /*0c20*/  @P5 LOP3.LUT R4, R4, R17, RZ, 0x3c, !PT ;  /* 0x0000001104045212 */ /* 0x000fe200078e3cff */
[----:B------:R-:W3:Y:S01]  /*0c30*/  @P6 LDG.E R24, desc[UR6][R14.64+0x128] ;  /* 0x000128060e186981 */ /* 0x000ee2000c1e1900 */
[----:B------:R-:W-:-:S03]  /*0c40*/  @P5 LOP3.LUT R3, R3, R26, RZ, 0x3c, !PT ;  /* 0x0000001a03035212 */ /* 0x000fc600078e3cff */
[----:B------:R-:W3:Y:S01]  /*0c50*/  @P6 LDG.E R17, desc[UR6][R14.64+0x124] ;  /* 0x000124060e116981 */ /* 0x000ee2000c1e1900 */
[----:B------:R-:W-:-:S03]  /*0c60*/  @P5 LOP3.LUT R9, R9, R28, RZ, 0x3c, !PT ;  /* 0x0000001c09095212 */ /* 0x000fc600078e3cff */
[----:B------:R-:W3:Y:S01]  /*0c70*/  @P0 LDG.E R26, desc[UR6][R14.64+0x12c] ;  /* 0x00012c060e1a0981 */ /* 0x000ee2000c1e1900 */
[----:B------:R-:W-:-:S03]  /*0c80*/  @P5 LOP3.LUT R8, R8, R23, RZ, 0x3c, !PT ;  /* 0x0000001708085212 */ /* 0x000fc600078e3cff */
[----:B------:R-:W3:Y:S04]  /*0c90*/  @P0 LDG.E R28, desc[UR6][R14.64+0x13c] ;  /* 0x00013c060e1c0981 */ /* 0x000ee8000c1e1900 */
[----:B------:R-:W3:Y:S01]  /*0ca0*/  @P0 LDG.E R23, desc[UR6][R14.64+0x138] ;  /* 0x000138060e170981 */ /* 0x000ee2000c1e1900 */
[----:B--2---:R-:W-:-:S03]  /*0cb0*/  @P5 LOP3.LUT R5, R5, R18, RZ, 0x3c, !PT ;  /* 0x0000001205055212 */ /* 0x004fc600078e3cff */
[----:B------:R-:W2:Y:S01]  /*0cc0*/  @P0 LDG.E R18, desc[UR6][R14.64+0x134] ;  /* 0x000134060e120981 */ /* 0x000ea2000c1e1900 */
[----:B------:R-:W-:-:S04]  /*0cd0*/  UIADD3 UR4, UPT, UPT, UR4, 0x10, URZ ;  /* 0x0000001004047890 */ /* 0x000fc8000fffe0ff */
[----:B------:R-:W-:Y:S01]  /*0ce0*/  UISETP.NE.AND UP0, UPT, UR4, 0x20, UPT ;  /* 0x000000200400788c */ /* 0x000fe2000bf05270 */
[----:B------:R-:W-:Y:S02]  /*0cf0*/  @P6 LOP3.LUT R3, R3, R20, RZ, 0x3c, !PT ;  /* 0x0000001403036212 */ /* 0x000fe400078e3cff */
[----:B----4-:R-:W-:Y:S02]  /*0d00*/  @P6 LOP3.LUT R8, R8, R19, RZ, 0x3c, !PT ;  /* 0x0000001308086212 */ /* 0x010fe400078e3cff */
[----:B---3--:R-:W-:Y:S02]  /*0d10*/  @P6 LOP3.LUT R9, R9, R22, RZ, 0x3c, !PT ;  /* 0x0000001609096212 */ /* 0x008fe400078e3cff */
[----:B------:R-:W-:Y:S02]  /*0d20*/  @P0 LOP3.LUT R8, R8, R21, RZ, 0x3c, !PT ;  /* 0x0000001508080212 */ /* 0x000fe400078e3cff */
[----:B------:R-:W-:Y:S02]  /*0d30*/  @P6 LOP3.LUT R5, R5, R24, RZ, 0x3c, !PT ;  /* 0x0000001805056212 */ /* 0x000fe400078e3cff */
[----:B------:R-:W-:-:S02]  /*0d40*/  @P6 LOP3.LUT R4, R4, R17, RZ, 0x3c, !PT ;  /* 0x0000001104046212 */ /* 0x000fc400078e3cff */
[----:B------:R-:W-:Y:S02]  /*0d50*/  @P0 LOP3.LUT R3, R3, R26, RZ, 0x3c, !PT ;  /* 0x0000001a03030212 */ /* 0x000fe400078e3cff */
[----:B------:R-:W-:Y:S02]  /*0d60*/  @P0 LOP3.LUT R5, R5, R28, RZ, 0x3c, !PT ;  /* 0x0000001c05050212 */ /* 0x000fe400078e3cff */
[----:B------:R-:W-:Y:S02]  /*0d70*/  @P0 LOP3.LUT R4, R4, R23, RZ, 0x3c, !PT ;  /* 0x0000001704040212 */ /* 0x000fe400078e3cff */
[----:B--2---:R-:W-:Y:S01]  /*0d80*/  @P0 LOP3.LUT R9, R9, R18, RZ, 0x3c, !PT ;  /* 0x0000001209090212 */ /* 0x004fe200078e3cff */
[----:B------:R-:W-:Y:S06]  /*0d90*/  BRA.U UP0, `(.L_x_9) ;  /* 0xfffffff500487547 */ /* 0x000fec000b83ffff */
[----:B------:R-:W-:-:S05]  /*0da0*/  VIADD R2, R2, 0x1 ;  /* 0x0000000102027836 */ /* 0x000fca0000000000 */
[----:B------:R-:W-:-:S13]  /*0db0*/  ISETP.NE.AND P0, PT, R2, 0x5, PT ;  /* 0x000000050200780c */ /* 0x000fda0003f05270 */
[----:B------:R-:W-:Y:S05]  /*0dc0*/  @P0 BRA `(.L_x_10) ;  /* 0xfffffff400300947 */ /* 0x000fea000383ffff */
[----:B------:R-:W-:Y:S01]  /*0dd0*/  LOP3.LUT R2, R13, 0x3, RZ, 0xc0, !PT ;  /* 0x000000030d027812 */ /* 0x000fe200078ec0ff */
[----:B------:R0:W-:Y:S03]  /*0de0*/  STL.64 [R1+0x8], R8 ;  /* 0x0000080801007387 */ /* 0x0001e60000100a00 */
[----:B------:R-:W-:Y:S01]  /*0df0*/  ISETP.NE.U32.AND P0, PT, R2, 0x1, PT ;  /* 0x000000010200780c */ /* 0x000fe20003f05070 */
[----:B------:R0:W-:Y:S03]  /*0e00*/  STL.64 [R1+0x10], R4 ;  /* 0x0000100401007387 */ /* 0x0001e60000100a00 */
[----:B------:R-:W-:Y:S01]  /*0e10*/  ISETP.NE.AND.EX P0, PT, RZ, RZ, PT, P0 ;  /* 0x000000ffff00720c */ /* 0x000fe20003f05300 */
[----:B------:R0:W-:-:S12]  /*0e20*/  STL [R1+0x4], R3 ;  /* 0x0000040301007387 */ /* 0x0001d80000100800 */
[----:B0-----:R-:W-:Y:S05]  /*0e30*/  @!P0 BRA `(.L_x_8) ;  /* 0x0000001400f08947 */ /* 0x001fea0003800000 */
[----:B------:R-:W-:Y:S01]  /*0e40*/  UMOV UR4, URZ ;  /* 0x000000ff00047c82 */ /* 0x000fe20008000000 */
[----:B------:R-:W-:Y:S01]  /*0e50*/  CS2R R2, SRZ ;  /* 0x0000000000027805 */ /* 0x000fe2000001ff00 */
[----:B------:R-:W-:Y:S01]  /*0e60*/  IMAD.MOV.U32 R4, RZ, RZ, RZ ;  /* 0x000000ffff047224 */ /* 0x000fe200078e00ff */
[----:B------:R-:W-:Y:S01]  /*0e70*/  CS2R R8, SRZ ;  /* 0x0000000000087805 */ /* 0x000fe2000001ff00 */
[----:B------:R-:W-:-:S07]  /*0e80*/  IMAD.U32 R5, RZ, RZ, UR4 ;  /* 0x00000004ff057e24 */ /* 0x000fce000f8e00ff */
.L_x_12:
[----:B------:R-:W-:-:S06]  /*0e90*/  IMAD R16, R2, 0x4, R1 ;  /* 0x0000000402107824 */ /* 0x000fcc00078e0201 */
[----:B------:R-:W5:Y:S01]  /*0ea0*/  LDL R16, [R16+0x4] ;  /* 0x0000040010107983 */ /* 0x000f620000100800 */
[----:B------:R-:W-:-:S05]  /*0eb0*/  UMOV UR4, URZ ;  /* 0x000000ff00047c82 */ /* 0x000fca0008000000 */
.L_x_11:
        /* <DEDUP_REMOVED lines=180> */
[----:B------:R0:W-:Y:S03]  /*1a00*/  STL [R1+0x4], R3 ;  /* 0x0000040301007387 */ /* 0x0001e60000100800 */
[----:B------:R-:W-:Y:S01]  /*1a10*/  ISETP.NE.AND.EX P0, PT, RZ, RZ, PT, P0 ;  /* 0x000000ffff00720c */ /* 0x000fe20003f05300 */
[----:B------:R0:W-:-:S12]  /*1a20*/  STL.64 [R1+0x10], R4 ;  /* 0x0000100401007387 */ /* 0x0001d80000100a00 */
[----:B0-----:R-:W-:Y:S05]  /*1a30*/  @P0 BRA `(.L_x_8) ;  /* 0x0000000800f00947 */ /* 0x001fea0003800000 */
[----:B------:R-:W-:Y:S01]  /*1a40*/  UMOV UR4, URZ ;  /* 0x000000ff00047c82 */ /* 0x000fe20008000000 */
[----:B------:R-:W-:Y:S01]  /*1a50*/  CS2R R2, SRZ ;  /* 0x0000000000027805 */ /* 0x000fe2000001ff00 */
[----:B------:R-:W-:Y:S01]  /*1a60*/  IMAD.MOV.U32 R4, RZ, RZ, RZ ;  /* 0x000000ffff047224 */ /* 0x000fe200078e00ff */
[----:B------:R-:W-:Y:S01]  /*1a70*/  CS2R R8, SRZ ;  /* 0x0000000000087805 */ /* 0x000fe2000001ff00 */
[----:B------:R-:W-:-:S07]  /*1a80*/  IMAD.U32 R5, RZ, RZ, UR4 ;  /* 0x00000004ff057e24 */ /* 0x000fce000f8e00ff */
.L_x_14:
[----:B------:R-:W-:-:S06]  /*1a90*/  IMAD R16, R2, 0x4, R1 ;  /* 0x0000000402107824 */ /* 0x000fcc00078e0201 */
[----:B------:R-:W5:Y:S01]  /*1aa0*/  LDL R16, [R16+0x4] ;  /* 0x0000040010107983 */ /* 0x000f620000100800 */
[----:B------:R-:W-:-:S05]  /*1ab0*/  UMOV UR4, URZ ;  /* 0x000000ff00047c82 */ /* 0x000fca0008000000 */
.L_x_13:
        /* <DEDUP_REMOVED lines=177> */
[----:B------:R0:W-:Y:S04]  /*25d0*/  STL.64 [R1+0x8], R8 ;  /* 0x0000080801007387 */ /* 0x0001e80000100a00 */
[----:B------:R0:W-:Y:S04]  /*25e0*/  STL [R1+0x4], R3 ;  /* 0x0000040301007387 */ /* 0x0001e80000100800 */
[----:B------:R0:W-:Y:S02]  /*25f0*/  STL.64 [R1+0x10], R4 ;  /* 0x0000100401007387 */ /* 0x0001e40000100a00 */
.L_x_8:
[----:B------:R-:W-:Y:S05]  /*2600*/  BSYNC.RECONVERGENT B1 ;  /* 0x0000000000017941 */ /* 0x000fea0003800200 */
.L_x_7:
[C---:B------:R-:W-:Y:S01]  /*2610*/  ISETP.GT.U32.AND P0, PT, R13.reuse, 0x3, PT ;  /* 0x000000030d00780c */ /* 0x040fe20003f04070 */
[----:B------:R-:W-:Y:S01]  /*2620*/  VIADD R6, R6, 0x1 ;  /* 0x0000000106067836 */ /* 0x000fe20000000000 */
[--C-:B------:R-:W-:Y:S02]  /*2630*/  SHF.R.U64 R13, R13, 0x2, R12.reuse ;  /* 0x000000020d0d7819 */ /* 0x100fe4000000120c */
[----:B------:R-:W-:Y:S02]  /*2640*/  ISETP.GT.U32.AND.EX P0, PT, R12, RZ, PT, P0 ;  /* 0x000000ff0c00720c */ /* 0x000fe40003f04100 */
[----:B------:R-:W-:-:S11]  /*2650*/  SHF.R.U32.HI R12, RZ, 0x2, R12 ;  /* 0x00000002ff0c7819 */ /* 0x000fd6000001160c */
[----:B------:R-:W-:Y:S05]  /*2660*/  @P0 BRA `(.L_x_15) ;  /* 0xffffffd800e00947 */ /* 0x000fea000383ffff */
.L_x_6:
[----:B------:R-:W-:Y:S05]  /*2670*/  BSYNC.RECONVERGENT B0 ;  /* 0x0000000000007941 */ /* 0x000fea0003800200 */
.L_x_5:
[----:B------:R-:W2:Y:S01]  /*2680*/  LDCU UR4, c[0x0][0x388] ;  /* 0x00007100ff0477ac */ /* 0x000ea20008000800 */
[----:B-1----:R-:W-:-:S04]  /*2690*/  VIMNMX R2, PT, PT, R7, R0, !PT ;  /* 0x0000000007027248 */ /* 0x002fc80007fe0100 */
[----:B--2---:R-:W-:-:S13]  /*26a0*/  ISETP.GE.AND P0, PT, R2, UR4, PT ;  /* 0x0000000402007c0c */ /* 0x004fda000bf06270 */
[----:B------:R-:W-:Y:S05]  /*26b0*/  @P0 EXIT ;  /* 0x000000000000094d */ /* 0x000fea0003800000 */
[----:B0-----:R-:W0:Y:S01]  /*26c0*/  LDC.64 R8, c[0x0][0x390] ;  /* 0x0000e400ff087b82 */ /* 0x001e220000000a00 */
[----:B------:R-:W-:Y:S01]  /*26d0*/  SHF.R.U32.HI R2, RZ, 0x2, R3 ;  /* 0x00000002ff027819 */ /* 0x000fe20000011603 */
[----:B------:R-:W-:-:S03]  /*26e0*/  IMAD R7, R7, UR4, R0 ;  /* 0x0000000407077c24 */ /* 0x000fc6000f8e0200 */
[----:B------:R-:W-:-:S03]  /*26f0*/  LOP3.LUT R4, R2, R3, RZ, 0x3c, !PT ;  /* 0x0000000302047212 */ /* 0x000fc600078e3cff */
[----:B------:R-:W1:Y:S02]  /*2700*/  LDC.64 R2, c[0x0][0x380] ;  /* 0x0000e000ff027b82 */ /* 0x000e640000000a00 */
[----:B------:R-:W-:Y:S01]  /*2710*/  IMAD.SHL.U32 R6, R4, 0x2, RZ ;  /* 0x0000000204067824 */ /* 0x000fe200078e00ff */
[----:B0-----:R-:W-:Y:S02]  /*2720*/  LOP3.LUT R8, R8, 0xaad26b49, RZ, 0x3c, !PT ;  /* 0xaad26b4908087812 */ /* 0x001fe400078e3cff */
[----:B------:R-:W-:Y:S01]  /*2730*/  LOP3.LUT R10, R9, 0xf7dcefdd, RZ, 0x3c, !PT ;  /* 0xf7dcefdd090a7812 */ /* 0x000fe200078e3cff */
[----:B------:R-:W-:Y:S02]  /*2740*/  IMAD.SHL.U32 R9, R5, 0x10, RZ ;  /* 0x0000001005097824 */ /* 0x000fe400078e00ff */
[----:B------:R-:W-:Y:S02]  /*2750*/  IMAD R8, R8, 0x4182bed5, RZ ;  /* 0x4182bed508087824 */ /* 0x000fe400078e02ff */
[----:B------:R-:W-:Y:S01]  /*2760*/  IMAD R11, R10, -0x658354e5, RZ ;  /* 0x9a7cab1b0a0b7824 */ /* 0x000fe200078e02ff */
[----:B------:R-:W-:Y:S01]  /*2770*/  LOP3.LUT R6, R4, R6, R9, 0x96, !PT ;  /* 0x0000000604067212 */ /* 0x000fe200078e9609 */
[----:B------:R-:W-:-:S02]  /*2780*/  IMAD.MOV.U32 R9, RZ, RZ, 0x40000000 ;  /* 0x40000000ff097424 */ /* 0x000fc400078e00ff */
[----:B-1----:R-:W-:Y:S01]  /*2790*/  IMAD.WIDE R2, R7, 0x4, R2 ;  /* 0x0000000407027825 */ /* 0x002fe200078e0202 */
[----:B------:R-:W-:Y:S02]  /*27a0*/  IADD3 R11, PT, PT, R8, 0x64f0c9, R11 ;  /* 0x0064f0c9080b7810 */ /* 0x000fe40007ffe00b */
[----:B------:R-:W-:Y:S01]  /*27b0*/  LOP3.LUT R6, R6, R5, RZ, 0x3c, !PT ;  /* 0x0000000506067212 */ /* 0x000fe200078e3cff */
[----:B------:R-:W-:-:S03]  /*27c0*/  IMAD.MOV.U32 R5, RZ, RZ, 0x2f800000 ;  /* 0x2f800000ff057424 */ /* 0x000fc600078e00ff */
[----:B------:R-:W-:-:S04]  /*27d0*/  IADD3 R6, PT, PT, R11, 0x587c5, R6 ;  /* 0x000587c50b067810 */ /* 0x000fc80007ffe006 */
[----:B------:R-:W-:-:S05]  /*27e0*/  I2FP.F32.U32 R6, R6 ;  /* 0x0000000600067245 */ /* 0x000fca0000201000 */
[----:B------:R-:W-:-:S04]  /*27f0*/  FFMA R6, R6, R5, 1.1641532182693481445e-10 ;  /* 0x2f00000006067423 */ /* 0x000fc80000000005 */
[----:B------:R-:W-:-:S05]  /*2800*/  FFMA R5, R6, R9, -1 ;  /* 0xbf80000006057423 */ /* 0x000fca0000000009 */
[----:B------:R-:W-:Y:S01]  /*2810*/  STG.E desc[UR6][R2.64], R5 ;  /* 0x0000000502007986 */ /* 0x000fe2000c101906 */
[----:B------:R-:W-:Y:S05]  /*2820*/  EXIT ;  /* 0x000000000000794d */ /* 0x000fea0003800000 */
.L_x_16:
        /* <DEDUP_REMOVED lines=13> */
.L_x_18:


//--------------------- .nv.global.init           --------------------------
	.section	.nv.global.init,"aw",@progbits
	.align	4
.nv.global.init:
	.type		mrg32k3aM1SubSeq,@object
	.size		mrg32k3aM1SubSeq,(mrg32k3aM2SubSeq - mrg32k3aM1SubSeq)
mrg32k3aM1SubSeq:
        /*0000*/ 	.byte	0x0b, 0xcc, 0xee, 0x04, 0x73, 0x29, 0x8b, 0x6f, 0xf6, 0x53, 0x03, 0xf6, 0x23, 0xf6, 0xea, 0xda
        /* <DEDUP_REMOVED lines=125> */
	.type		mrg32k3aM2SubSeq,@object
	.size		mrg32k3aM2SubSeq,(mrg32k3aM1 - mrg32k3aM2SubSeq)
mrg32k3aM2SubSeq:
        /* <DEDUP_REMOVED lines=126> */
	.type		mrg32k3aM1,@object
	.size		mrg32k3aM1,(mrg32k3aM1Seq - mrg32k3aM1)
mrg32k3aM1:
        /* <DEDUP_REMOVED lines=144> */
	.type		mrg32k3aM1Seq,@object
	.size		mrg32k3aM1Seq,(mrg32k3aM2 - mrg32k3aM1Seq)
mrg32k3aM1Seq:
        /* <DEDUP_REMOVED lines=144> */
	.type		mrg32k3aM2,@object
	.size		mrg32k3aM2,(mrg32k3aM2Seq - mrg32k3aM2)
mrg32k3aM2:
        /* <DEDUP_REMOVED lines=144> */
	.type		mrg32k3aM2Seq,@object
	.size		mrg32k3aM2Seq,(precalc_xorwow_matrix - mrg32k3aM2Seq)
mrg32k3aM2Seq:
        /* <DEDUP_REMOVED lines=144> */
	.type		precalc_xorwow_matrix,@object
	.size		precalc_xorwow_matrix,(precalc_xorwow_offset_matrix - precalc_xorwow_matrix)
precalc_xorwow_matrix:
        /* <DEDUP_REMOVED lines=6400> */
	.type		precalc_xorwow_offset_matrix,@object
	.size		precalc_xorwow_offset_matrix,(.L_1 - precalc_xorwow_offset_matrix)
precalc_xorwow_offset_matrix:
        /* <DEDUP_REMOVED lines=6400> */
.L_1:


//--------------------- .nv.shared.reserved.0     --------------------------
	.section	.nv.shared.reserved.0,"aw",@nobits
	.weak		__nv_reservedSMEM_offset_0_alias
	.size		__nv_reservedSMEM_offset_0_alias, 0, 64
	.other		__nv_reservedSMEM_offset_0_alias,@"STO_CUDA_RESERVED_SHARED STV_DEFAULT"
__nv_reservedSMEM_offset_0_alias:
	.zero		0
	.zero		64


//--------------------- .nv.constant0._Z7mat_mulPfS_S_i --------------------------
	.section	.nv.constant0._Z7mat_mulPfS_S_i,"a",@progbits
	.sectionflags	@""
	.align	4
.nv.constant0._Z7mat_mulPfS_S_i:
	.zero		924


//--------------------- .nv.constant0._Z8init_matPfim --------------------------
	.section	.nv.constant0._Z8init_matPfim,"a",@progbits
	.sectionflags	@""
	.align	4
.nv.constant0._Z8init_matPfim:
	.zero		920


//--------------------- SYMBOLS --------------------------

	.type		.nv.reservedSmem.offset0,@object
	.size		.nv.reservedSmem.offset0,0x4
